// auto-generated by cutlass_sweep.gemm — config: {"arch": "sm_100", "cluster_m": 1, "cluster_n": 1, "dtype": "fp16", "dtype_b": "fp16", "layout": "nt", "stages": 0, "tile_k": 16, "tile_m": 128, "tile_n": 128}
#include "cutlass/cutlass.h"
#include "cutlass/gemm/collective/collective_builder.hpp"
#include "cutlass/gemm/device/gemm_universal_adapter.h"
#include "cutlass/gemm/kernel/gemm_universal.hpp"
#include "cutlass/epilogue/collective/collective_builder.hpp"

using ElemA = cutlass::half_t;
using ElemB = cutlass::half_t;
using ElemCD = cutlass::half_t;
using Acc  = float;
using TileShape    = cute::Shape<cute::_128, cute::_128, cute::_16>;
using ClusterShape = cute::Shape<cute::_1, cute::_1, cute::_1>;

using CollectiveEpilogue = typename cutlass::epilogue::collective::CollectiveBuilder<
    cutlass::arch::Sm100, cutlass::arch::OpClassTensorOp,
    TileShape, ClusterShape,
    cutlass::epilogue::collective::EpilogueTileAuto,
    Acc, Acc,
    ElemCD, cutlass::layout::RowMajor, 128 / cutlass::sizeof_bits<ElemCD>::value,
    ElemCD, cutlass::layout::RowMajor, 128 / cutlass::sizeof_bits<ElemCD>::value,
    cutlass::epilogue::collective::EpilogueScheduleAuto
  >::CollectiveOp;

using CollectiveMainloop = typename cutlass::gemm::collective::CollectiveBuilder<
    cutlass::arch::Sm100, cutlass::arch::OpClassTensorOp,
    ElemA, cutlass::layout::RowMajor, 128 / cutlass::sizeof_bits<ElemA>::value,
    ElemB, cutlass::layout::ColumnMajor, 128 / cutlass::sizeof_bits<ElemB>::value,
    Acc,
    TileShape, ClusterShape,
    cutlass::gemm::collective::StageCountAutoCarveout<static_cast<int>(sizeof(typename CollectiveEpilogue::SharedStorage))>,
    cutlass::gemm::collective::KernelScheduleAuto
  >::CollectiveOp;

using GemmKernel = cutlass::gemm::kernel::GemmUniversal<
    cute::Shape<int,int,int,int>,
    CollectiveMainloop,
    CollectiveEpilogue
>;
using Gemm = cutlass::gemm::device::GemmUniversalAdapter<GemmKernel>;

// Force the device kernel symbol into the cubin without needing a host main.
auto* _anchor = &cutlass::device_kernel<GemmKernel>;


// ===== COMPILED SASS (sm_100a) =====

	.target	sm_100a

	.elftype	@"ET_EXEC"


//--------------------- .note.nv.tkinfo           --------------------------
	.section	.note.nv.tkinfo,"",@"SHT_NOTE"
	.sectionflags	@"SHF_NOTE_NV_TKINFO"
	.tkinfo
        /*0018*/ 	.word	0x00000002
        /*0030*/ 	.string	""
        /*0030*/ 	.string	"ptxas"
        /*0030*/ 	.string	"Cuda compilation tools, release 13.0, V13.0.88"
        /*0030*/ 	.string	"Build cuda_13.0.r13.0/compiler.36424714_0"
        /*0030*/ 	.string	"-arch sm_100a -m 64 "



//--------------------- .note.nv.cuinfo           --------------------------
	.section	.note.nv.cuinfo,"",@"SHT_NOTE"
	.sectionflags	@"SHF_NOTE_NV_CUINFO"
        /*0018*/ 	.short	0x0002
        /*001a*/ 	.short	0x0064
        /*001c*/ 	.short	0x0082
	.zero		2


//--------------------- .nv.info                  --------------------------
	.section	.nv.info,"",@"SHT_CUDA_INFO"
	.align	4


	//----- nvinfo : EIATTR_REGCOUNT
	.align		4
        /*0000*/ 	.byte	0x04, 0x2f
        /*0002*/ 	.short	(.L_19 - .L_18)
	.align		4
.L_18:
        /*0004*/ 	.word	index@(_ZN7cutlass13device_kernelINS_4gemm6kernel13GemmUniversalIN4cute5tupleIJiiiiEEENS1_10collective13CollectiveMmaINS1_35MainloopSm100TmaUmmaWarpSpecializedILi24ELi2ELi4ENS5_IJNS4_1CILi1EEESB_SB_EEEEENS5_IJNSA_ILi128EEESE_NSA_ILi16EEEEEENS_6half_tENS5_IJlSB_lEEESH_SI_NS4_8TiledMMAINS4_8MMA_AtomIJNS4_20SM100_MMA_F16BF16_SSISH_SH_fLi128ELi128ELNS4_4UMMA5MajorE0ELSN_0ELNSM_7ScaleInE0ELSO_0EEEEEENS4_6LayoutISC_NS5_IJNSA_ILi0EEESS_SS_EEEEENS5_IJNS4_10UnderscoreESV_SV_EEEEENS4_13SM90_TMA_LOADENS4_14ComposedLayoutINS4_7SwizzleILi1ELi4ELi3EEENS4_18smem_ptr_flag_bitsILi16EEENSR_INS5_IJNSA_ILi8EEESF_EEENS5_IJSF_SB_EEEEEEEvNS4_8identityESY_S18_vS19_EENS_8epilogue10collective18CollectiveEpilogueINS1B_23Sm100TmaWarpSpecializedILi4ELi2ELi32ELb1ELb0EEEJSG_NS5_IJNSR_ISE_SB_EENSR_INSA_ILi32EEESB_EEEEESH_SI_SH_SI_NS1B_6fusion15FusionCallbacksIS1F_NS1K_17LinearCombinationISH_fSH_fLNS_15FloatRoundStyleE2EEESG_S1J_JEEENS4_5SM1004TMEM4LOAD26SM100_TMEM_LOAD_32dp32b32xESY_NSZ_INS10_ILi2ELi4ELi3EEES13_NSR_INS5_IJS14_S1H_EEENS5_IJS1H_SB_EEEEEEENS4_39AutoVectorizingCopyWithAssumedAlignmentILi128EEENS4_14SM90_TMA_STOREES1Y_S20_S20_EEEvvEEEEvNT_6ParamsE)
        /*0008*/ 	.word	0x0000006e


	//----- nvinfo : EIATTR_FRAME_SIZE
	.align		4
.L_19:
        /*000c*/ 	.byte	0x04, 0x11
        /*000e*/ 	.short	(.L_21 - .L_20)
	.align		4
.L_20:
        /*0010*/ 	.word	index@($__internal_2_$__cuda_sm10x_tcgen05_guardrail_trap_unallocated_columns_being_dealloced)
        /*0014*/ 	.word	0x00000000


	//----- nvinfo : EIATTR_FRAME_SIZE
	.align		4
.L_21:
        /*0018*/ 	.byte	0x04, 0x11
        /*001a*/ 	.short	(.L_23 - .L_22)
	.align		4
.L_22:
        /*001c*/ 	.word	index@($__internal_1_$__cuda_sm10x_tcgen05_guardrail_trap_phase_invalid_during_alloc)
        /*0020*/ 	.word	0x00000000


	//----- nvinfo : EIATTR_FRAME_SIZE
	.align		4
.L_23:
        /*0024*/ 	.byte	0x04, 0x11
        /*0026*/ 	.short	(.L_25 - .L_24)
	.align		4
.L_24:
        /*0028*/ 	.word	index@($__internal_0_$__cuda_sm10x_tcgen05_guardrail_trap_col_being_dealloced_not_returned_by_alloc)
        /*002c*/ 	.word	0x00000000


	//----- nvinfo : EIATTR_FRAME_SIZE
	.align		4
.L_25:
        /*0030*/ 	.byte	0x04, 0x11
        /*0032*/ 	.short	(.L_27 - .L_26)
	.align		4
.L_26:
        /*0034*/ 	.word	index@(_ZN7cutlass13device_kernelINS_4gemm6kernel13GemmUniversalIN4cute5tupleIJiiiiEEENS1_10collective13CollectiveMmaINS1_35MainloopSm100TmaUmmaWarpSpecializedILi24ELi2ELi4ENS5_IJNS4_1CILi1EEESB_SB_EEEEENS5_IJNSA_ILi128EEESE_NSA_ILi16EEEEEENS_6half_tENS5_IJlSB_lEEESH_SI_NS4_8TiledMMAINS4_8MMA_AtomIJNS4_20SM100_MMA_F16BF16_SSISH_SH_fLi128ELi128ELNS4_4UMMA5MajorE0ELSN_0ELNSM_7ScaleInE0ELSO_0EEEEEENS4_6LayoutISC_NS5_IJNSA_ILi0EEESS_SS_EEEEENS5_IJNS4_10UnderscoreESV_SV_EEEEENS4_13SM90_TMA_LOADENS4_14ComposedLayoutINS4_7SwizzleILi1ELi4ELi3EEENS4_18smem_ptr_flag_bitsILi16EEENSR_INS5_IJNSA_ILi8EEESF_EEENS5_IJSF_SB_EEEEEEEvNS4_8identityESY_S18_vS19_EENS_8epilogue10collective18CollectiveEpilogueINS1B_23Sm100TmaWarpSpecializedILi4ELi2ELi32ELb1ELb0EEEJSG_NS5_IJNSR_ISE_SB_EENSR_INSA_ILi32EEESB_EEEEESH_SI_SH_SI_NS1B_6fusion15FusionCallbacksIS1F_NS1K_17LinearCombinationISH_fSH_fLNS_15FloatRoundStyleE2EEESG_S1J_JEEENS4_5SM1004TMEM4LOAD26SM100_TMEM_LOAD_32dp32b32xESY_NSZ_INS10_ILi2ELi4ELi3EEES13_NSR_INS5_IJS14_S1H_EEENS5_IJS1H_SB_EEEEEEENS4_39AutoVectorizingCopyWithAssumedAlignmentILi128EEENS4_14SM90_TMA_STOREES1Y_S20_S20_EEEvvEEEEvNT_6ParamsE)
        /*0038*/ 	.word	0x00000000


	//----- nvinfo : EIATTR_MIN_STACK_SIZE
	.align		4
.L_27:
        /*003c*/ 	.byte	0x04, 0x12
        /*003e*/ 	.short	(.L_29 - .L_28)
	.align		4
.L_28:
        /*0040*/ 	.word	index@(_ZN7cutlass13device_kernelINS_4gemm6kernel13GemmUniversalIN4cute5tupleIJiiiiEEENS1_10collective13CollectiveMmaINS1_35MainloopSm100TmaUmmaWarpSpecializedILi24ELi2ELi4ENS5_IJNS4_1CILi1EEESB_SB_EEEEENS5_IJNSA_ILi128EEESE_NSA_ILi16EEEEEENS_6half_tENS5_IJlSB_lEEESH_SI_NS4_8TiledMMAINS4_8MMA_AtomIJNS4_20SM100_MMA_F16BF16_SSISH_SH_fLi128ELi128ELNS4_4UMMA5MajorE0ELSN_0ELNSM_7ScaleInE0ELSO_0EEEEEENS4_6LayoutISC_NS5_IJNSA_ILi0EEESS_SS_EEEEENS5_IJNS4_10UnderscoreESV_SV_EEEEENS4_13SM90_TMA_LOADENS4_14ComposedLayoutINS4_7SwizzleILi1ELi4ELi3EEENS4_18smem_ptr_flag_bitsILi16EEENSR_INS5_IJNSA_ILi8EEESF_EEENS5_IJSF_SB_EEEEEEEvNS4_8identityESY_S18_vS19_EENS_8epilogue10collective18CollectiveEpilogueINS1B_23Sm100TmaWarpSpecializedILi4ELi2ELi32ELb1ELb0EEEJSG_NS5_IJNSR_ISE_SB_EENSR_INSA_ILi32EEESB_EEEEESH_SI_SH_SI_NS1B_6fusion15FusionCallbacksIS1F_NS1K_17LinearCombinationISH_fSH_fLNS_15FloatRoundStyleE2EEESG_S1J_JEEENS4_5SM1004TMEM4LOAD26SM100_TMEM_LOAD_32dp32b32xESY_NSZ_INS10_ILi2ELi4ELi3EEES13_NSR_INS5_IJS14_S1H_EEENS5_IJS1H_SB_EEEEEEENS4_39AutoVectorizingCopyWithAssumedAlignmentILi128EEENS4_14SM90_TMA_STOREES1Y_S20_S20_EEEvvEEEEvNT_6ParamsE)
        /*0044*/ 	.word	0x00000000
.L_29:


//--------------------- .nv.compat                --------------------------
	.section	.nv.compat,"",@"SHT_CUDA_COMPAT_INFO"
	.align	4
        /*0000*/ 	.byte	0x02, 0x09, 0x01, 0x00, 0x02, 0x02, 0x02, 0x00, 0x02, 0x05, 0x05, 0x00, 0x03, 0x07, 0x01, 0x01
        /*0010*/ 	.byte	0x02, 0x03, 0x01, 0x00, 0x02, 0x06, 0x01, 0x00, 0x04, 0x0b, 0x08, 0x00, 0x09, 0x00, 0x00, 0x00
        /*0020*/ 	.byte	0x00, 0x00, 0x00, 0x00


//--------------------- .nv.info._ZN7cutlass13device_kernelINS_4gemm6kernel13GemmUniversalIN4cute5tupleIJiiiiEEENS1_10collective13CollectiveMmaINS1_35MainloopSm100TmaUmmaWarpSpecializedILi24ELi2ELi4ENS5_IJNS4_1CILi1EEESB_SB_EEEEENS5_IJNSA_ILi128EEESE_NSA_ILi16EEEEEENS_6half_tENS5_IJlSB_lEEESH_SI_NS4_8TiledMMAINS4_8MMA_AtomIJNS4_20SM100_MMA_F16BF16_SSISH_SH_fLi128ELi128ELNS4_4UMMA5MajorE0ELSN_0ELNSM_7ScaleInE0ELSO_0EEEEEENS4_6LayoutISC_NS5_IJNSA_ILi0EEESS_SS_EEEEENS5_IJNS4_10UnderscoreESV_SV_EEEEENS4_13SM90_TMA_LOADENS4_14ComposedLayoutINS4_7SwizzleILi1ELi4ELi3EEENS4_18smem_ptr_flag_bitsILi16EEENSR_INS5_IJNSA_ILi8EEESF_EEENS5_IJSF_SB_EEEEEEEvNS4_8identityESY_S18_vS19_EENS_8epilogue10collective18CollectiveEpilogueINS1B_23Sm100TmaWarpSpecializedILi4ELi2ELi32ELb1ELb0EEEJSG_NS5_IJNSR_ISE_SB_EENSR_INSA_ILi32EEESB_EEEEESH_SI_SH_SI_NS1B_6fusion15FusionCallbacksIS1F_NS1K_17LinearCombinationISH_fSH_fLNS_15FloatRoundStyleE2EEESG_S1J_JEEENS4_5SM1004TMEM4LOAD26SM100_TMEM_LOAD_32dp32b32xESY_NSZ_INS10_ILi2ELi4ELi3EEES13_NSR_INS5_IJS14_S1H_EEENS5_IJS1H_SB_EEEEEEENS4_39AutoVectorizingCopyWithAssumedAlignmentILi128EEENS4_14SM90_TMA_STOREES1Y_S20_S20_EEEvvEEEEvNT_6ParamsE --------------------------
	.section	.nv.info._ZN7cutlass13device_kernelINS_4gemm6kernel13GemmUniversalIN4cute5tupleIJiiiiEEENS1_10collective13CollectiveMmaINS1_35MainloopSm100TmaUmmaWarpSpecializedILi24ELi2ELi4ENS5_IJNS4_1CILi1EEESB_SB_EEEEENS5_IJNSA_ILi128EEESE_NSA_ILi16EEEEEENS_6half_tENS5_IJlSB_lEEESH_SI_NS4_8TiledMMAINS4_8MMA_AtomIJNS4_20SM100_MMA_F16BF16_SSISH_SH_fLi128ELi128ELNS4_4UMMA5MajorE0ELSN_0ELNSM_7ScaleInE0ELSO_0EEEEEENS4_6LayoutISC_NS5_IJNSA_ILi0EEESS_SS_EEEEENS5_IJNS4_10UnderscoreESV_SV_EEEEENS4_13SM90_TMA_LOADENS4_14ComposedLayoutINS4_7SwizzleILi1ELi4ELi3EEENS4_18smem_ptr_flag_bitsILi16EEENSR_INS5_IJNSA_ILi8EEESF_EEENS5_IJSF_SB_EEEEEEEvNS4_8identityESY_S18_vS19_EENS_8epilogue10collective18CollectiveEpilogueINS1B_23Sm100TmaWarpSpecializedILi4ELi2ELi32ELb1ELb0EEEJSG_NS5_IJNSR_ISE_SB_EENSR_INSA_ILi32EEESB_EEEEESH_SI_SH_SI_NS1B_6fusion15FusionCallbacksIS1F_NS1K_17LinearCombinationISH_fSH_fLNS_15FloatRoundStyleE2EEESG_S1J_JEEENS4_5SM1004TMEM4LOAD26SM100_TMEM_LOAD_32dp32b32xESY_NSZ_INS10_ILi2ELi4ELi3EEES13_NSR_INS5_IJS14_S1H_EEENS5_IJS1H_SB_EEEEEEENS4_39AutoVectorizingCopyWithAssumedAlignmentILi128EEENS4_14SM90_TMA_STOREES1Y_S20_S20_EEEvvEEEEvNT_6ParamsE,"",@"SHT_CUDA_INFO"
	.sectionflags	@""
	.align	4


	//----- nvinfo : EIATTR_CUDA_API_VERSION
	.align		4
        /*0000*/ 	.byte	0x04, 0x37
        /*0002*/ 	.short	(.L_31 - .L_30)
.L_30:
        /*0004*/ 	.word	0x00000082


	//----- nvinfo : EIATTR_KPARAM_INFO
	.align		4
.L_31:
        /*0008*/ 	.byte	0x04, 0x17
        /*000a*/ 	.short	(.L_33 - .L_32)
.L_32:
        /*000c*/ 	.word	0x00000000
        /*0010*/ 	.short	0x0000
        /*0012*/ 	.short	0x0000
        /*0014*/ 	.byte	0x00, 0xf0, 0x01, 0x20


	//----- nvinfo : EIATTR_AT_ENTRY_FRAGMENTS
	.align		4
.L_33:
        /*0018*/ 	.byte	0x04, 0x4f
        /*001a*/ 	.short	(.L_35 - .L_34)


	//   ....[0]....
.L_34:
        /*001c*/ 	.word	0x00000006


	//----- nvinfo : EIATTR_RESERVED_SMEM_USED
	.align		4
.L_35:
        /*0020*/ 	.byte	0x01, 0x41
	.zero		2


	//----- nvinfo : EIATTR_SPARSE_MMA_MASK
	.align		4
        /*0024*/ 	.byte	0x03, 0x50
        /*0026*/ 	.short	0x0000


	//----- nvinfo : EIATTR_TCGEN05_1CTA_USED
	.align		4
        /*0028*/ 	.byte	0x01, 0x51
	.zero		2


	//----- nvinfo : EIATTR_MAXREG_COUNT
	.align		4
        /*002c*/ 	.byte	0x03, 0x1b
        /*002e*/ 	.short	0x00ff


	//----- nvinfo : EIATTR_NUM_BARRIERS
	.align		4
        /*0030*/ 	.byte	0x02, 0x4c
        /*0032*/ 	.byte	0x07
	.zero		1


	//----- nvinfo : EIATTR_EXTERNS
	.align		4
        /*0034*/ 	.byte	0x04, 0x0f
        /*0036*/ 	.short	(.L_37 - .L_36)


	//   ....[0]....
	.align		4
.L_36:
        /*0038*/ 	.word	index@(__assertfail)


	//----- nvinfo : EIATTR_MERCURY_ISA_VERSION
	.align		4
.L_37:
        /*003c*/ 	.byte	0x03, 0x5f
        /*003e*/ 	.short	0x0101


	//----- nvinfo : EIATTR_INT_WARP_WIDE_INSTR_OFFSETS
	.align		4
        /*0040*/ 	.byte	0x04, 0x31
        /*0042*/ 	.short	(.L_39 - .L_38)


	//   ....[0]....
.L_38:
        /*0044*/ 	.word	0x00002070


	//   ....[1]....
        /*0048*/ 	.word	0x000044a0


	//   ....[2]....
        /*004c*/ 	.word	0x000044d0


	//   ....[3]....
        /*0050*/ 	.word	0x00004520


	//   ....[4]....
        /*0054*/ 	.word	0x00004e40


	//   ....[5]....
        /*0058*/ 	.word	0x00004ea0


	//   ....[6]....
        /*005c*/ 	.word	0x00004f80


	//   ....[7]....
        /*0060*/ 	.word	0x00004ff0


	//   ....[8]....
        /*0064*/ 	.word	0x00005100


	//   ....[9]....
        /*0068*/ 	.word	0x00005190


	//   ....[10]....
        /*006c*/ 	.word	0x00005360


	//   ....[11]....
        /*0070*/ 	.word	0x000054c0


	//----- nvinfo : EIATTR_COOP_GROUP_MASK_REGIDS
	.align		4
.L_39:
        /*0074*/ 	.byte	0x04, 0x29
        /*0076*/ 	.short	(.L_41 - .L_40)


	//   ....[0]....
.L_40:
        /*0078*/ 	.word	0xffffffff


	//   ....[1]....
        /*007c*/ 	.word	0xffffffff


	//   ....[2]....
        /*0080*/ 	.word	0xffffffff


	//   ....[3]....
        /*0084*/ 	.word	0xffffffff


	//   ....[4]....
        /*0088*/ 	.word	0xffffffff


	//   ....[5]....
        /*008c*/ 	.word	0xffffffff


	//   ....[6]....
        /*0090*/ 	.word	0xffffffff


	//   ....[7]....
        /*0094*/ 	.word	0xffffffff


	//   ....[8]....
        /*0098*/ 	.word	0xffffffff


	//   ....[9]....
        /*009c*/ 	.word	0xffffffff


	//   ....[10]....
        /*00a0*/ 	.word	0xffffffff


	//   ....[11]....
        /*00a4*/ 	.word	0xffffffff


	//   ....[12]....
        /*00a8*/ 	.word	0xffffffff


	//----- nvinfo : EIATTR_COOP_GROUP_INSTR_OFFSETS
	.align		4
.L_41:
        /*00ac*/ 	.byte	0x04, 0x28
        /*00ae*/ 	.short	(.L_43 - .L_42)


	//   ....[0]....
.L_42:
        /*00b0*/ 	.word	0x00000090


	//   ....[1]....
        /*00b4*/ 	.word	0x000004d0


	//   ....[2]....
        /*00b8*/ 	.word	0x000008f0


	//   ....[3]....
        /*00bc*/ 	.word	0x00000a90


	//   ....[4]....
        /*00c0*/ 	.word	0x00000b90


	//   ....[5]....
        /*00c4*/ 	.word	0x00000d00


	//   ....[6]....
        /*00c8*/ 	.word	0x00000ea0


	//   ....[7]....
        /*00cc*/ 	.word	0x00001f50


	//   ....[8]....
        /*00d0*/ 	.word	0x00003870


	//   ....[9]....
        /*00d4*/ 	.word	0x00003a80


	//   ....[10]....
        /*00d8*/ 	.word	0x00003ab0


	//   ....[11]....
        /*00dc*/ 	.word	0x00004390


	//   ....[12]....
        /*00e0*/ 	.word	0x000045c0


	//----- nvinfo : EIATTR_VRC_CTA_INIT_COUNT
	.align		4
.L_43:
        /*00e4*/ 	.byte	0x02, 0x4a
        /*00e6*/ 	.byte	0x80
	.zero		1


	//----- nvinfo : EIATTR_SYSCALL_OFFSETS
	.align		4
        /*00e8*/ 	.byte	0x04, 0x46
        /*00ea*/ 	.short	(.L_45 - .L_44)


	//   ....[0]....
.L_44:
        /*00ec*/ 	.word	0x00005f40


	//   ....[1]....
        /*00f0*/ 	.word	0x00006030


	//   ....[2]....
        /*00f4*/ 	.word	0x000067a0


	//   ....[3]....
        /*00f8*/ 	.word	0x00007420


	//   ....[4]....
        /*00fc*/ 	.word	0x00008070


	//   ....[5]....
        /*0100*/ 	.word	0x00008cc0


	//----- nvinfo : EIATTR_MBARRIER_INSTR_OFFSETS
	.align		4
.L_45:
        /*0104*/ 	.byte	0x04, 0x39
        /*0106*/ 	.short	(.L_47 - .L_46)


	//   ....[0]....
.L_46:
        /*0108*/ 	.word	0x000005d0
        /*010c*/ 	.word	0x000000ff
        /*0110*/ 	.word	0x00000000
        /*0114*/ 	.short	0x0100
        /*0116*/ 	.byte	0x05
	.zero		1


	//   ....[1]....
        /*0118*/ 	.word	0x000005e0
        /*011c*/ 	.word	0x000000ff
        /*0120*/ 	.word	0x000000c0
        /*0124*/ 	.short	0x0100
        /*0126*/ 	.byte	0x05
	.zero		1


	//   ....[2]....
        /*0128*/ 	.word	0x000005f0
        /*012c*/ 	.word	0x000000ff
        /*0130*/ 	.word	0x00000008
        /*0134*/ 	.short	0x0100
        /*0136*/ 	.byte	0x05
	.zero		1


	//   ....[3]....
        /*0138*/ 	.word	0x00000600
        /*013c*/ 	.word	0x000000ff
        /*0140*/ 	.word	0x000000c8
        /*0144*/ 	.short	0x0100
        /*0146*/ 	.byte	0x05
	.zero		1


	//   ....[4]....
        /*0148*/ 	.word	0x00000610
        /*014c*/ 	.word	0x000000ff
        /*0150*/ 	.word	0x00000010
        /*0154*/ 	.short	0x0100
        /*0156*/ 	.byte	0x05
	.zero		1


	//   ....[5]....
        /*0158*/ 	.word	0x00000620
        /*015c*/ 	.word	0x000000ff
        /*0160*/ 	.word	0x000000d0
        /*0164*/ 	.short	0x0100
        /*0166*/ 	.byte	0x05
	.zero		1


	//   ....[6]....
        /*0168*/ 	.word	0x00000630
        /*016c*/ 	.word	0x000000ff
        /*0170*/ 	.word	0x00000018
        /*0174*/ 	.short	0x0100
        /*0176*/ 	.byte	0x05
	.zero		1


	//   ....[7]....
        /*0178*/ 	.word	0x00000640
        /*017c*/ 	.word	0x000000ff
        /*0180*/ 	.word	0x000000d8
        /*0184*/ 	.short	0x0100
        /*0186*/ 	.byte	0x05
	.zero		1


	//   ....[8]....
        /*0188*/ 	.word	0x00000650
        /*018c*/ 	.word	0x000000ff
        /*0190*/ 	.word	0x00000020
        /*0194*/ 	.short	0x0100
        /*0196*/ 	.byte	0x05
	.zero		1


	//   ....[9]....
        /*0198*/ 	.word	0x00000660
        /*019c*/ 	.word	0x000000ff
        /*01a0*/ 	.word	0x000000e0
        /*01a4*/ 	.short	0x0100
        /*01a6*/ 	.byte	0x05
	.zero		1


	//   ....[10]....
        /*01a8*/ 	.word	0x00000670
        /*01ac*/ 	.word	0x000000ff
        /*01b0*/ 	.word	0x00000028
        /*01b4*/ 	.short	0x0100
        /*01b6*/ 	.byte	0x05
	.zero		1


	//   ....[11]....
        /*01b8*/ 	.word	0x00000680
        /*01bc*/ 	.word	0x000000ff
        /*01c0*/ 	.word	0x000000e8
        /*01c4*/ 	.short	0x0100
        /*01c6*/ 	.byte	0x05
	.zero		1


	//   ....[12]....
        /*01c8*/ 	.word	0x00000690
        /*01cc*/ 	.word	0x000000ff
        /*01d0*/ 	.word	0x00000030
        /*01d4*/ 	.short	0x0100
        /*01d6*/ 	.byte	0x05
	.zero		1


	//   ....[13]....
        /*01d8*/ 	.word	0x000006a0
        /*01dc*/ 	.word	0x000000ff
        /*01e0*/ 	.word	0x000000f0
        /*01e4*/ 	.short	0x0100
        /*01e6*/ 	.byte	0x05
	.zero		1


	//   ....[14]....
        /*01e8*/ 	.word	0x000006b0
        /*01ec*/ 	.word	0x000000ff
        /*01f0*/ 	.word	0x00000038
        /*01f4*/ 	.short	0x0100
        /*01f6*/ 	.byte	0x05
	.zero		1


	//   ....[15]....
        /*01f8*/ 	.word	0x000006c0
        /*01fc*/ 	.word	0x000000ff
        /*0200*/ 	.word	0x000000f8
        /*0204*/ 	.short	0x0100
        /*0206*/ 	.byte	0x05
	.zero		1


	//   ....[16]....
        /*0208*/ 	.word	0x000006d0
        /*020c*/ 	.word	0x000000ff
        /*0210*/ 	.word	0x00000040
        /*0214*/ 	.short	0x0100
        /*0216*/ 	.byte	0x05
	.zero		1


	//   ....[17]....
        /*0218*/ 	.word	0x000006e0
        /*021c*/ 	.word	0x000000ff
        /*0220*/ 	.word	0x00000100
        /*0224*/ 	.short	0x0100
        /*0226*/ 	.byte	0x05
	.zero		1


	//   ....[18]....
        /*0228*/ 	.word	0x000006f0
        /*022c*/ 	.word	0x000000ff
        /*0230*/ 	.word	0x00000048
        /*0234*/ 	.short	0x0100
        /*0236*/ 	.byte	0x05
	.zero		1


	//   ....[19]....
        /*0238*/ 	.word	0x00000700
        /*023c*/ 	.word	0x000000ff
        /*0240*/ 	.word	0x00000108
        /*0244*/ 	.short	0x0100
        /*0246*/ 	.byte	0x05
	.zero		1


	//   ....[20]....
        /*0248*/ 	.word	0x00000710
        /*024c*/ 	.word	0x000000ff
        /*0250*/ 	.word	0x00000050
        /*0254*/ 	.short	0x0100
        /*0256*/ 	.byte	0x05
	.zero		1


	//   ....[21]....
        /*0258*/ 	.word	0x00000720
        /*025c*/ 	.word	0x000000ff
        /*0260*/ 	.word	0x00000110
        /*0264*/ 	.short	0x0100
        /*0266*/ 	.byte	0x05
	.zero		1


	//   ....[22]....
        /*0268*/ 	.word	0x00000730
        /*026c*/ 	.word	0x000000ff
        /*0270*/ 	.word	0x00000058
        /*0274*/ 	.short	0x0100
        /*0276*/ 	.byte	0x05
	.zero		1


	//   ....[23]....
        /*0278*/ 	.word	0x00000740
        /*027c*/ 	.word	0x000000ff
        /*0280*/ 	.word	0x00000118
        /*0284*/ 	.short	0x0100
        /*0286*/ 	.byte	0x05
	.zero		1


	//   ....[24]....
        /*0288*/ 	.word	0x00000750
        /*028c*/ 	.word	0x000000ff
        /*0290*/ 	.word	0x00000060
        /*0294*/ 	.short	0x0100
        /*0296*/ 	.byte	0x05
	.zero		1


	//   ....[25]....
        /*0298*/ 	.word	0x00000760
        /*029c*/ 	.word	0x000000ff
        /*02a0*/ 	.word	0x00000120
        /*02a4*/ 	.short	0x0100
        /*02a6*/ 	.byte	0x05
	.zero		1


	//   ....[26]....
        /*02a8*/ 	.word	0x00000770
        /*02ac*/ 	.word	0x000000ff
        /*02b0*/ 	.word	0x00000068
        /*02b4*/ 	.short	0x0100
        /*02b6*/ 	.byte	0x05
	.zero		1


	//   ....[27]....
        /*02b8*/ 	.word	0x00000780
        /*02bc*/ 	.word	0x000000ff
        /*02c0*/ 	.word	0x00000128
        /*02c4*/ 	.short	0x0100
        /*02c6*/ 	.byte	0x05
	.zero		1


	//   ....[28]....
        /*02c8*/ 	.word	0x00000790
        /*02cc*/ 	.word	0x000000ff
        /*02d0*/ 	.word	0x00000070
        /*02d4*/ 	.short	0x0100
        /*02d6*/ 	.byte	0x05
	.zero		1


	//   ....[29]....
        /*02d8*/ 	.word	0x000007a0
        /*02dc*/ 	.word	0x000000ff
        /*02e0*/ 	.word	0x00000130
        /*02e4*/ 	.short	0x0100
        /*02e6*/ 	.byte	0x05
	.zero		1


	//   ....[30]....
        /*02e8*/ 	.word	0x000007b0
        /*02ec*/ 	.word	0x000000ff
        /*02f0*/ 	.word	0x00000078
        /*02f4*/ 	.short	0x0100
        /*02f6*/ 	.byte	0x05
	.zero		1


	//   ....[31]....
        /*02f8*/ 	.word	0x000007c0
        /*02fc*/ 	.word	0x000000ff
        /*0300*/ 	.word	0x00000138
        /*0304*/ 	.short	0x0100
        /*0306*/ 	.byte	0x05
	.zero		1


	//   ....[32]....
        /*0308*/ 	.word	0x000007d0
        /*030c*/ 	.word	0x000000ff
        /*0310*/ 	.word	0x00000080
        /*0314*/ 	.short	0x0100
        /*0316*/ 	.byte	0x05
	.zero		1


	//   ....[33]....
        /*0318*/ 	.word	0x000007e0
        /*031c*/ 	.word	0x000000ff
        /*0320*/ 	.word	0x00000140
        /*0324*/ 	.short	0x0100
        /*0326*/ 	.byte	0x05
	.zero		1


	//   ....[34]....
        /*0328*/ 	.word	0x000007f0
        /*032c*/ 	.word	0x000000ff
        /*0330*/ 	.word	0x00000088
        /*0334*/ 	.short	0x0100
        /*0336*/ 	.byte	0x05
	.zero		1


	//   ....[35]....
        /*0338*/ 	.word	0x00000800
        /*033c*/ 	.word	0x000000ff
        /*0340*/ 	.word	0x00000148
        /*0344*/ 	.short	0x0100
        /*0346*/ 	.byte	0x05
	.zero		1


	//   ....[36]....
        /*0348*/ 	.word	0x00000810
        /*034c*/ 	.word	0x000000ff
        /*0350*/ 	.word	0x00000090
        /*0354*/ 	.short	0x0100
        /*0356*/ 	.byte	0x05
	.zero		1


	//   ....[37]....
        /*0358*/ 	.word	0x00000820
        /*035c*/ 	.word	0x000000ff
        /*0360*/ 	.word	0x00000150
        /*0364*/ 	.short	0x0100
        /*0366*/ 	.byte	0x05
	.zero		1


	//   ....[38]....
        /*0368*/ 	.word	0x00000830
        /*036c*/ 	.word	0x000000ff
        /*0370*/ 	.word	0x00000098
        /*0374*/ 	.short	0x0100
        /*0376*/ 	.byte	0x05
	.zero		1


	//   ....[39]....
        /*0378*/ 	.word	0x00000840
        /*037c*/ 	.word	0x000000ff
        /*0380*/ 	.word	0x00000158
        /*0384*/ 	.short	0x0100
        /*0386*/ 	.byte	0x05
	.zero		1


	//   ....[40]....
        /*0388*/ 	.word	0x00000850
        /*038c*/ 	.word	0x000000ff
        /*0390*/ 	.word	0x000000a0
        /*0394*/ 	.short	0x0100
        /*0396*/ 	.byte	0x05
	.zero		1


	//   ....[41]....
        /*0398*/ 	.word	0x00000860
        /*039c*/ 	.word	0x000000ff
        /*03a0*/ 	.word	0x00000160
        /*03a4*/ 	.short	0x0100
        /*03a6*/ 	.byte	0x05
	.zero		1


	//   ....[42]....
        /*03a8*/ 	.word	0x00000870
        /*03ac*/ 	.word	0x000000ff
        /*03b0*/ 	.word	0x000000a8
        /*03b4*/ 	.short	0x0100
        /*03b6*/ 	.byte	0x05
	.zero		1


	//   ....[43]....
        /*03b8*/ 	.word	0x00000880
        /*03bc*/ 	.word	0x000000ff
        /*03c0*/ 	.word	0x00000168
        /*03c4*/ 	.short	0x0100
        /*03c6*/ 	.byte	0x05
	.zero		1


	//   ....[44]....
        /*03c8*/ 	.word	0x00000890
        /*03cc*/ 	.word	0x000000ff
        /*03d0*/ 	.word	0x000000b0
        /*03d4*/ 	.short	0x0100
        /*03d6*/ 	.byte	0x05
	.zero		1


	//   ....[45]....
        /*03d8*/ 	.word	0x000008a0
        /*03dc*/ 	.word	0x000000ff
        /*03e0*/ 	.word	0x00000170
        /*03e4*/ 	.short	0x0100
        /*03e6*/ 	.byte	0x05
	.zero		1


	//   ....[46]....
        /*03e8*/ 	.word	0x000008b0
        /*03ec*/ 	.word	0x000000ff
        /*03f0*/ 	.word	0x000000b8
        /*03f4*/ 	.short	0x0100
        /*03f6*/ 	.byte	0x05
	.zero		1


	//   ....[47]....
        /*03f8*/ 	.word	0x000008c0
        /*03fc*/ 	.word	0x000000ff
        /*0400*/ 	.word	0x00000178
        /*0404*/ 	.short	0x0100
        /*0406*/ 	.byte	0x05
	.zero		1


	//   ....[48]....
        /*0408*/ 	.word	0x00000a00
        /*040c*/ 	.word	0x000000ff
        /*0410*/ 	.word	0x00000180
        /*0414*/ 	.short	0x0100
        /*0416*/ 	.byte	0x07
	.zero		1


	//   ....[49]....
        /*0418*/ 	.word	0x00000a10
        /*041c*/ 	.word	0x000000ff
        /*0420*/ 	.word	0x000001a0
        /*0424*/ 	.short	0x0100
        /*0426*/ 	.byte	0x07
	.zero		1


	//   ....[50]....
        /*0428*/ 	.word	0x00000a20
        /*042c*/ 	.word	0x000000ff
        /*0430*/ 	.word	0x00000188
        /*0434*/ 	.short	0x0100
        /*0436*/ 	.byte	0x07
	.zero		1


	//   ....[51]....
        /*0438*/ 	.word	0x00000a30
        /*043c*/ 	.word	0x000000ff
        /*0440*/ 	.word	0x000001a8
        /*0444*/ 	.short	0x0100
        /*0446*/ 	.byte	0x07
	.zero		1


	//   ....[52]....
        /*0448*/ 	.word	0x00000a40
        /*044c*/ 	.word	0x000000ff
        /*0450*/ 	.word	0x00000190
        /*0454*/ 	.short	0x0100
        /*0456*/ 	.byte	0x07
	.zero		1


	//   ....[53]....
        /*0458*/ 	.word	0x00000a50
        /*045c*/ 	.word	0x000000ff
        /*0460*/ 	.word	0x000001b0
        /*0464*/ 	.short	0x0100
        /*0466*/ 	.byte	0x07
	.zero		1


	//   ....[54]....
        /*0468*/ 	.word	0x00000a60
        /*046c*/ 	.word	0x000000ff
        /*0470*/ 	.word	0x00000198
        /*0474*/ 	.short	0x0100
        /*0476*/ 	.byte	0x07
	.zero		1


	//   ....[55]....
        /*0478*/ 	.word	0x00000a70
        /*047c*/ 	.word	0x000000ff
        /*0480*/ 	.word	0x000001b8
        /*0484*/ 	.short	0x0100
        /*0486*/ 	.byte	0x07
	.zero		1


	//   ....[56]....
        /*0488*/ 	.word	0x00000b60
        /*048c*/ 	.word	0x000000ff
        /*0490*/ 	.word	0x000001c0
        /*0494*/ 	.short	0x0100
        /*0496*/ 	.byte	0x05
	.zero		1


	//   ....[57]....
        /*0498*/ 	.word	0x00000b70
        /*049c*/ 	.word	0x000000ff
        /*04a0*/ 	.word	0x000001c8
        /*04a4*/ 	.short	0x0100
        /*04a6*/ 	.byte	0x05
	.zero		1


	//   ....[58]....
        /*04a8*/ 	.word	0x00000cb0
        /*04ac*/ 	.word	0x000000ff
        /*04b0*/ 	.word	0x000001d0
        /*04b4*/ 	.short	0x0100
        /*04b6*/ 	.byte	0x05
	.zero		1


	//   ....[59]....
        /*04b8*/ 	.word	0x00000cc0
        /*04bc*/ 	.word	0x000000ff
        /*04c0*/ 	.word	0x000001e0
        /*04c4*/ 	.short	0x0100
        /*04c6*/ 	.byte	0x05
	.zero		1


	//   ....[60]....
        /*04c8*/ 	.word	0x00000cd0
        /*04cc*/ 	.word	0x000000ff
        /*04d0*/ 	.word	0x000001d8
        /*04d4*/ 	.short	0x0100
        /*04d6*/ 	.byte	0x05
	.zero		1


	//   ....[61]....
        /*04d8*/ 	.word	0x00000ce0
        /*04dc*/ 	.word	0x000000ff
        /*04e0*/ 	.word	0x000001e8
        /*04e4*/ 	.short	0x0100
        /*04e6*/ 	.byte	0x05
	.zero		1


	//   ....[62]....
        /*04e8*/ 	.word	0x00000e10
        /*04ec*/ 	.word	0x000000ff
        /*04f0*/ 	.word	0x000001f0
        /*04f4*/ 	.short	0x0100
        /*04f6*/ 	.byte	0x07
	.zero		1


	//   ....[63]....
        /*04f8*/ 	.word	0x00000e20
        /*04fc*/ 	.word	0x000000ff
        /*0500*/ 	.word	0x00000210
        /*0504*/ 	.short	0x0100
        /*0506*/ 	.byte	0x07
	.zero		1


	//   ....[64]....
        /*0508*/ 	.word	0x00000e30
        /*050c*/ 	.word	0x000000ff
        /*0510*/ 	.word	0x000001f8
        /*0514*/ 	.short	0x0100
        /*0516*/ 	.byte	0x07
	.zero		1


	//   ....[65]....
        /*0518*/ 	.word	0x00000e40
        /*051c*/ 	.word	0x000000ff
        /*0520*/ 	.word	0x00000218
        /*0524*/ 	.short	0x0100
        /*0526*/ 	.byte	0x07
	.zero		1


	//   ....[66]....
        /*0528*/ 	.word	0x00000e50
        /*052c*/ 	.word	0x000000ff
        /*0530*/ 	.word	0x00000200
        /*0534*/ 	.short	0x0100
        /*0536*/ 	.byte	0x07
	.zero		1


	//   ....[67]....
        /*0538*/ 	.word	0x00000e60
        /*053c*/ 	.word	0x000000ff
        /*0540*/ 	.word	0x00000220
        /*0544*/ 	.short	0x0100
        /*0546*/ 	.byte	0x07
	.zero		1


	//   ....[68]....
        /*0548*/ 	.word	0x00000e70
        /*054c*/ 	.word	0x000000ff
        /*0550*/ 	.word	0x00000208
        /*0554*/ 	.short	0x0100
        /*0556*/ 	.byte	0x07
	.zero		1


	//   ....[69]....
        /*0558*/ 	.word	0x00000e80
        /*055c*/ 	.word	0x000000ff
        /*0560*/ 	.word	0x00000228
        /*0564*/ 	.short	0x0100
        /*0566*/ 	.byte	0x07
	.zero		1


	//   ....[70]....
        /*0568*/ 	.word	0x00000f70
        /*056c*/ 	.word	0x000000ff
        /*0570*/ 	.word	0x00000230
        /*0574*/ 	.short	0x0100
        /*0576*/ 	.byte	0x05
	.zero		1


	//   ....[71]....
        /*0578*/ 	.word	0x00000f80
        /*057c*/ 	.word	0x000000ff
        /*0580*/ 	.word	0x00000240
        /*0584*/ 	.short	0x0100
        /*0586*/ 	.byte	0x05
	.zero		1


	//   ....[72]....
        /*0588*/ 	.word	0x00000f90
        /*058c*/ 	.word	0x000000ff
        /*0590*/ 	.word	0x00000238
        /*0594*/ 	.short	0x0100
        /*0596*/ 	.byte	0x05
	.zero		1


	//   ....[73]....
        /*0598*/ 	.word	0x00000fa0
        /*059c*/ 	.word	0x000000ff
        /*05a0*/ 	.word	0x00000248
        /*05a4*/ 	.short	0x0100
        /*05a6*/ 	.byte	0x05
	.zero		1


	//   ....[74]....
        /*05a8*/ 	.word	0x00001870
        /*05ac*/ 	.word	0x00000002
        /*05b0*/ 	.word	0x00000240
        /*05b4*/ 	.short	0x010a
        /*05b6*/ 	.byte	0xff
	.zero		1


	//   ....[75]....
        /*05b8*/ 	.word	0x000018a0
        /*05bc*/ 	.word	0x00000002
        /*05c0*/ 	.word	0x00000230
        /*05c4*/ 	.short	0x0101
        /*05c6*/ 	.byte	0xff
	.zero		1


	//   ....[76]....
        /*05c8*/ 	.word	0x00001970
        /*05cc*/ 	.word	0x000000ff
        /*05d0*/ 	.word	0x000000c0
        /*05d4*/ 	.short	0x010a
        /*05d6*/ 	.byte	0x08
	.zero		1


	//   ....[77]....
        /*05d8*/ 	.word	0x00001a10
        /*05dc*/ 	.word	0x000000ff
        /*05e0*/ 	.word	0x000000c0
        /*05e4*/ 	.short	0x010a
        /*05e6*/ 	.byte	0x21
	.zero		1


	//   ....[78]....
        /*05e8*/ 	.word	0x00001b70
        /*05ec*/ 	.word	0x000000ff
        /*05f0*/ 	.word	0x000000c0
        /*05f4*/ 	.short	0x010a
        /*05f6*/ 	.byte	0x08
	.zero		1


	//   ....[79]....
        /*05f8*/ 	.word	0x00001c60
        /*05fc*/ 	.word	0x000000ff
        /*0600*/ 	.word	0x000001c8
        /*0604*/ 	.short	0x0101
        /*0606*/ 	.byte	0x04
	.zero		1


	//   ....[80]....
        /*0608*/ 	.word	0x00001c80
        /*060c*/ 	.word	0x000000ff
        /*0610*/ 	.word	0x000000c0
        /*0614*/ 	.short	0x010a
        /*0616*/ 	.byte	0x08
	.zero		1


	//   ....[81]....
        /*0618*/ 	.word	0x00001d00
        /*061c*/ 	.word	0x000000ff
        /*0620*/ 	.word	0x000000c0
        /*0624*/ 	.short	0x010a
        /*0626*/ 	.byte	0x11
	.zero		1


	//   ....[82]....
        /*0628*/ 	.word	0x00001e60
        /*062c*/ 	.word	0x000000ff
        /*0630*/ 	.word	0x000000c0
        /*0634*/ 	.short	0x010a
        /*0636*/ 	.byte	0x08
	.zero		1


	//   ....[83]....
        /*0638*/ 	.word	0x00001f80
        /*063c*/ 	.word	0x00000002
        /*0640*/ 	.word	0x000001d0
        /*0644*/ 	.short	0x010a
        /*0646*/ 	.byte	0xff
	.zero		1


	//   ....[84]....
        /*0648*/ 	.word	0x00002040
        /*064c*/ 	.word	0x00000002
        /*0650*/ 	.word	0x00000000
        /*0654*/ 	.short	0x0101
        /*0656*/ 	.byte	0xff
	.zero		1


	//   ....[85]....
        /*0658*/ 	.word	0x000025a0
        /*065c*/ 	.word	0x000000ff
        /*0660*/ 	.word	0x00000000
        /*0664*/ 	.short	0x010a
        /*0666*/ 	.byte	0x05
	.zero		1


	//   ....[86]....
        /*0668*/ 	.word	0x00002630
        /*066c*/ 	.word	0x000000ff
        /*0670*/ 	.word	0x00000000
        /*0674*/ 	.short	0x010a
        /*0676*/ 	.byte	0x05
	.zero		1


	//   ....[87]....
        /*0678*/ 	.word	0x000026c0
        /*067c*/ 	.word	0x000000ff
        /*0680*/ 	.word	0x00000000
        /*0684*/ 	.short	0x010a
        /*0686*/ 	.byte	0x05
	.zero		1


	//   ....[88]....
        /*0688*/ 	.word	0x00002750
        /*068c*/ 	.word	0x000000ff
        /*0690*/ 	.word	0x00000000
        /*0694*/ 	.short	0x010a
        /*0696*/ 	.byte	0x05
	.zero		1


	//   ....[89]....
        /*0698*/ 	.word	0x000027e0
        /*069c*/ 	.word	0x000000ff
        /*06a0*/ 	.word	0x00000000
        /*06a4*/ 	.short	0x010a
        /*06a6*/ 	.byte	0x05
	.zero		1


	//   ....[90]....
        /*06a8*/ 	.word	0x00002870
        /*06ac*/ 	.word	0x000000ff
        /*06b0*/ 	.word	0x00000000
        /*06b4*/ 	.short	0x010a
        /*06b6*/ 	.byte	0x05
	.zero		1


	//   ....[91]....
        /*06b8*/ 	.word	0x00002900
        /*06bc*/ 	.word	0x000000ff
        /*06c0*/ 	.word	0x00000000
        /*06c4*/ 	.short	0x010a
        /*06c6*/ 	.byte	0x05
	.zero		1


	//   ....[92]....
        /*06c8*/ 	.word	0x00002990
        /*06cc*/ 	.word	0x000000ff
        /*06d0*/ 	.word	0x00000000
        /*06d4*/ 	.short	0x010a
        /*06d6*/ 	.byte	0x05
	.zero		1


	//   ....[93]....
        /*06d8*/ 	.word	0x00002a20
        /*06dc*/ 	.word	0x000000ff
        /*06e0*/ 	.word	0x00000000
        /*06e4*/ 	.short	0x010a
        /*06e6*/ 	.byte	0x05
	.zero		1


	//   ....[94]....
        /*06e8*/ 	.word	0x00002ab0
        /*06ec*/ 	.word	0x000000ff
        /*06f0*/ 	.word	0x00000000
        /*06f4*/ 	.short	0x010a
        /*06f6*/ 	.byte	0x05
	.zero		1


	//   ....[95]....
        /*06f8*/ 	.word	0x00002b40
        /*06fc*/ 	.word	0x000000ff
        /*0700*/ 	.word	0x00000000
        /*0704*/ 	.short	0x010a
        /*0706*/ 	.byte	0x05
	.zero		1


	//   ....[96]....
        /*0708*/ 	.word	0x00002bd0
        /*070c*/ 	.word	0x000000ff
        /*0710*/ 	.word	0x00000000
        /*0714*/ 	.short	0x010a
        /*0716*/ 	.byte	0x05
	.zero		1


	//   ....[97]....
        /*0718*/ 	.word	0x00002c60
        /*071c*/ 	.word	0x000000ff
        /*0720*/ 	.word	0x00000000
        /*0724*/ 	.short	0x010a
        /*0726*/ 	.byte	0x05
	.zero		1


	//   ....[98]....
        /*0728*/ 	.word	0x00002cf0
        /*072c*/ 	.word	0x000000ff
        /*0730*/ 	.word	0x00000000
        /*0734*/ 	.short	0x010a
        /*0736*/ 	.byte	0x05
	.zero		1


	//   ....[99]....
        /*0738*/ 	.word	0x00002d80
        /*073c*/ 	.word	0x000000ff
        /*0740*/ 	.word	0x00000000
        /*0744*/ 	.short	0x010a
        /*0746*/ 	.byte	0x05
	.zero		1


	//   ....[100]....
        /*0748*/ 	.word	0x00002e10
        /*074c*/ 	.word	0x000000ff
        /*0750*/ 	.word	0x00000000
        /*0754*/ 	.short	0x010a
        /*0756*/ 	.byte	0x05
	.zero		1


	//   ....[101]....
        /*0758*/ 	.word	0x00002ea0
        /*075c*/ 	.word	0x000000ff
        /*0760*/ 	.word	0x00000000
        /*0764*/ 	.short	0x010a
        /*0766*/ 	.byte	0x05
	.zero		1


	//   ....[102]....
        /*0768*/ 	.word	0x00002f30
        /*076c*/ 	.word	0x000000ff
        /*0770*/ 	.word	0x00000000
        /*0774*/ 	.short	0x010a
        /*0776*/ 	.byte	0x05
	.zero		1


	//   ....[103]....
        /*0778*/ 	.word	0x00002fc0
        /*077c*/ 	.word	0x000000ff
        /*0780*/ 	.word	0x00000000
        /*0784*/ 	.short	0x010a
        /*0786*/ 	.byte	0x05
	.zero		1


	//   ....[104]....
        /*0788*/ 	.word	0x00003050
        /*078c*/ 	.word	0x000000ff
        /*0790*/ 	.word	0x00000000
        /*0794*/ 	.short	0x010a
        /*0796*/ 	.byte	0x05
	.zero		1


	//   ....[105]....
        /*0798*/ 	.word	0x000030e0
        /*079c*/ 	.word	0x000000ff
        /*07a0*/ 	.word	0x00000000
        /*07a4*/ 	.short	0x010a
        /*07a6*/ 	.byte	0x05
	.zero		1


	//   ....[106]....
        /*07a8*/ 	.word	0x00003170
        /*07ac*/ 	.word	0x000000ff
        /*07b0*/ 	.word	0x00000000
        /*07b4*/ 	.short	0x010a
        /*07b6*/ 	.byte	0x05
	.zero		1


	//   ....[107]....
        /*07b8*/ 	.word	0x00003200
        /*07bc*/ 	.word	0x000000ff
        /*07c0*/ 	.word	0x00000000
        /*07c4*/ 	.short	0x010a
        /*07c6*/ 	.byte	0x05
	.zero		1


	//   ....[108]....
        /*07c8*/ 	.word	0x000032a0
        /*07cc*/ 	.word	0x00000000
        /*07d0*/ 	.word	0x00000000
        /*07d4*/ 	.short	0x010a
        /*07d6*/ 	.byte	0xff
	.zero		1


	//   ....[109]....
        /*07d8*/ 	.word	0x000033c0
        /*07dc*/ 	.word	0x00000000
        /*07e0*/ 	.word	0x00000230
        /*07e4*/ 	.short	0x010a
        /*07e6*/ 	.byte	0xff
	.zero		1


	//   ....[110]....
        /*07e8*/ 	.word	0x00003430
        /*07ec*/ 	.word	0x00000000
        /*07f0*/ 	.word	0x00000000
        /*07f4*/ 	.short	0x0101
        /*07f6*/ 	.byte	0xff
	.zero		1


	//   ....[111]....
        /*07f8*/ 	.word	0x00003450
        /*07fc*/ 	.word	0x000000ff
        /*0800*/ 	.word	0x000001e0
        /*0804*/ 	.short	0x010a
        /*0806*/ 	.byte	0x05
	.zero		1


	//   ....[112]....
        /*0808*/ 	.word	0x00003570
        /*080c*/ 	.word	0x00000000
        /*0810*/ 	.word	0x000001d0
        /*0814*/ 	.short	0x010a
        /*0816*/ 	.byte	0xff
	.zero		1


	//   ....[113]....
        /*0818*/ 	.word	0x00003670
        /*081c*/ 	.word	0x00000000
        /*0820*/ 	.word	0x00000000
        /*0824*/ 	.short	0x0101
        /*0826*/ 	.byte	0xff
	.zero		1


	//   ....[114]....
        /*0828*/ 	.word	0x00003700
        /*082c*/ 	.word	0x000000ff
        /*0830*/ 	.word	0x000001e0
        /*0834*/ 	.short	0x0106
        /*0836*/ 	.byte	0x05
	.zero		1


	//   ....[115]....
        /*0838*/ 	.word	0x00003720
        /*083c*/ 	.word	0x000000ff
        /*0840*/ 	.word	0x000001e0
        /*0844*/ 	.short	0x010a
        /*0846*/ 	.byte	0x05
	.zero		1


	//   ....[116]....
        /*0848*/ 	.word	0x000037b0
        /*084c*/ 	.word	0x000000ff
        /*0850*/ 	.word	0x000001e0
        /*0854*/ 	.short	0x0106
        /*0856*/ 	.byte	0x04
	.zero		1


	//   ....[117]....
        /*0858*/ 	.word	0x000037f0
        /*085c*/ 	.word	0x00000000
        /*0860*/ 	.word	0x000001e0
        /*0864*/ 	.short	0x010a
        /*0866*/ 	.byte	0xff
	.zero		1


	//   ....[118]....
        /*0868*/ 	.word	0x00003cd0
        /*086c*/ 	.word	0x00000000
        /*0870*/ 	.word	0x000001d0
        /*0874*/ 	.short	0x010a
        /*0876*/ 	.byte	0xff
	.zero		1


	//   ....[119]....
        /*0878*/ 	.word	0x00003dd0
        /*087c*/ 	.word	0x00000003
        /*0880*/ 	.word	0x00000000
        /*0884*/ 	.short	0x0101
        /*0886*/ 	.byte	0xff
	.zero		1


	//   ....[120]....
        /*0888*/ 	.word	0x00003de0
        /*088c*/ 	.word	0x000000ff
        /*0890*/ 	.word	0x00000000
        /*0894*/ 	.short	0x010a
        /*0896*/ 	.byte	0x04
	.zero		1


	//   ....[121]....
        /*0898*/ 	.word	0x00003e00
        /*089c*/ 	.word	0x000000ff
        /*08a0*/ 	.word	0x00000210
        /*08a4*/ 	.short	0x010a
        /*08a6*/ 	.byte	0x09
	.zero		1


	//   ....[122]....
        /*08a8*/ 	.word	0x00003ee0
        /*08ac*/ 	.word	0x000000ff
        /*08b0*/ 	.word	0x00000000
        /*08b4*/ 	.short	0x010a
        /*08b6*/ 	.byte	0x07
	.zero		1


	//   ....[123]....
        /*08b8*/ 	.word	0x00004010
        /*08bc*/ 	.word	0x000000ff
        /*08c0*/ 	.word	0x00000000
        /*08c4*/ 	.short	0x010a
        /*08c6*/ 	.byte	0x04
	.zero		1


	//   ....[124]....
        /*08c8*/ 	.word	0x000041c0
        /*08cc*/ 	.word	0x000000ff
        /*08d0*/ 	.word	0x00000000
        /*08d4*/ 	.short	0x010a
        /*08d6*/ 	.byte	0x05
	.zero		1


	//   ....[125]....
        /*08d8*/ 	.word	0x00004250
        /*08dc*/ 	.word	0x000000ff
        /*08e0*/ 	.word	0x00000000
        /*08e4*/ 	.short	0x010a
        /*08e6*/ 	.byte	0x05
	.zero		1


	//   ....[126]....
        /*08e8*/ 	.word	0x000042e0
        /*08ec*/ 	.word	0x000000ff
        /*08f0*/ 	.word	0x00000000
        /*08f4*/ 	.short	0x010a
        /*08f6*/ 	.byte	0x05
	.zero		1


	//   ....[127]....
        /*08f8*/ 	.word	0x00004370
        /*08fc*/ 	.word	0x000000ff
        /*0900*/ 	.word	0x00000000
        /*0904*/ 	.short	0x010a
        /*0906*/ 	.byte	0x07
	.zero		1


	//   ....[128]....
        /*0908*/ 	.word	0x000047f0
        /*090c*/ 	.word	0x00000000
        /*0910*/ 	.word	0x000001d0
        /*0914*/ 	.short	0x010a
        /*0916*/ 	.byte	0xff
	.zero		1


	//   ....[129]....
        /*0918*/ 	.word	0x000048b0
        /*091c*/ 	.word	0x00000000
        /*0920*/ 	.word	0x00000000
        /*0924*/ 	.short	0x0101
        /*0926*/ 	.byte	0xff
	.zero		1


	//   ....[130]....
        /*0928*/ 	.word	0x00004bd0
        /*092c*/ 	.word	0x000000ff
        /*0930*/ 	.word	0x000001c8
        /*0934*/ 	.short	0x010a
        /*0936*/ 	.byte	0x07
	.zero		1


	//   ....[131]....
        /*0938*/ 	.word	0x00004dc0
        /*093c*/ 	.word	0x000000ff
        /*0940*/ 	.word	0x000001a0
        /*0944*/ 	.short	0x010a
        /*0946*/ 	.byte	0x07
	.zero		1


	//   ....[132]....
        /*0948*/ 	.word	0x00004f30
        /*094c*/ 	.word	0x000000ff
        /*0950*/ 	.word	0x00000180
        /*0954*/ 	.short	0x010b
        /*0956*/ 	.byte	0x07
	.zero		1


	//   ....[133]....
        /*0958*/ 	.word	0x00004f40
        /*095c*/ 	.word	0x000000ff
        /*0960*/ 	.word	0x00000000
        /*0964*/ 	.short	0x0101
        /*0966*/ 	.byte	0x08
	.zero		1


	//   ....[134]....
        /*0968*/ 	.word	0x00004f50
        /*096c*/ 	.word	0x000000ff
        /*0970*/ 	.word	0x000001a8
        /*0974*/ 	.short	0x010a
        /*0976*/ 	.byte	0x07
	.zero		1


	//   ....[135]....
        /*0978*/ 	.word	0x000050a0
        /*097c*/ 	.word	0x000000ff
        /*0980*/ 	.word	0x00000188
        /*0984*/ 	.short	0x010b
        /*0986*/ 	.byte	0x07
	.zero		1


	//   ....[136]....
        /*0988*/ 	.word	0x000050b0
        /*098c*/ 	.word	0x000000ff
        /*0990*/ 	.word	0x00000000
        /*0994*/ 	.short	0x0101
        /*0996*/ 	.byte	0x08
	.zero		1


	//   ....[137]....
        /*0998*/ 	.word	0x000050c0
        /*099c*/ 	.word	0x000000ff
        /*09a0*/ 	.word	0x000001b0
        /*09a4*/ 	.short	0x010a
        /*09a6*/ 	.byte	0x07
	.zero		1


	//   ....[138]....
        /*09a8*/ 	.word	0x00005240
        /*09ac*/ 	.word	0x000000ff
        /*09b0*/ 	.word	0x00000190
        /*09b4*/ 	.short	0x010b
        /*09b6*/ 	.byte	0x07
	.zero		1


	//   ....[139]....
        /*09b8*/ 	.word	0x00005280
        /*09bc*/ 	.word	0x000000ff
        /*09c0*/ 	.word	0x00000000
        /*09c4*/ 	.short	0x0101
        /*09c6*/ 	.byte	0x08
	.zero		1


	//   ....[140]....
        /*09c8*/ 	.word	0x000052c0
        /*09cc*/ 	.word	0x000000ff
        /*09d0*/ 	.word	0x000001b8
        /*09d4*/ 	.short	0x010a
        /*09d6*/ 	.byte	0x07
	.zero		1


	//   ....[141]....
        /*09d8*/ 	.word	0x00005500
        /*09dc*/ 	.word	0x000000ff
        /*09e0*/ 	.word	0x00000198
        /*09e4*/ 	.short	0x010b
        /*09e6*/ 	.byte	0x07
	.zero		1


	//   ....[142]....
        /*09e8*/ 	.word	0x00005520
        /*09ec*/ 	.word	0x000000ff
        /*09f0*/ 	.word	0x00000000
        /*09f4*/ 	.short	0x0101
        /*09f6*/ 	.byte	0x0d
	.zero		1


	//   ....[143]....
        /*09f8*/ 	.word	0x00005550
        /*09fc*/ 	.word	0x000000ff
        /*0a00*/ 	.word	0x000001a0
        /*0a04*/ 	.short	0x010a
        /*0a06*/ 	.byte	0x07
	.zero		1


	//   ....[144]....
        /*0a08*/ 	.word	0x00005570
        /*0a0c*/ 	.word	0x000000ff
        /*0a10*/ 	.word	0x000001a8
        /*0a14*/ 	.short	0x010a
        /*0a16*/ 	.byte	0x07
	.zero		1


	//   ....[145]....
        /*0a18*/ 	.word	0x00005590
        /*0a1c*/ 	.word	0x000000ff
        /*0a20*/ 	.word	0x000001b0
        /*0a24*/ 	.short	0x010a
        /*0a26*/ 	.byte	0x07
	.zero		1


	//   ....[146]....
        /*0a28*/ 	.word	0x000055d0
        /*0a2c*/ 	.word	0x00000000
        /*0a30*/ 	.word	0x000001b8
        /*0a34*/ 	.short	0x010a
        /*0a36*/ 	.byte	0xff
	.zero		1


	//   ....[147]....
        /*0a38*/ 	.word	0x00005900
        /*0a3c*/ 	.word	0x00000000
        /*0a40*/ 	.word	0x000001d0
        /*0a44*/ 	.short	0x010a
        /*0a46*/ 	.byte	0xff
	.zero		1


	//   ....[148]....
        /*0a48*/ 	.word	0x00005a10
        /*0a4c*/ 	.word	0x00000000
        /*0a50*/ 	.word	0x00000000
        /*0a54*/ 	.short	0x0101
        /*0a56*/ 	.byte	0xff
	.zero		1


	//   ....[149]....
        /*0a58*/ 	.word	0x00006460
        /*0a5c*/ 	.word	0x000000ff
        /*0a60*/ 	.word	0x00000180
        /*0a64*/ 	.short	0x010a
        /*0a66*/ 	.byte	0x30
	.zero		1


	//   ....[150]....
        /*0a68*/ 	.word	0x000064a0
        /*0a6c*/ 	.word	0x00000040
        /*0a70*/ 	.word	0x000001f0
        /*0a74*/ 	.short	0x010a
        /*0a76*/ 	.byte	0xff
	.zero		1


	//   ....[151]....
        /*0a78*/ 	.word	0x00006590
        /*0a7c*/ 	.word	0x000000ff
        /*0a80*/ 	.word	0x00000180
        /*0a84*/ 	.short	0x010a
        /*0a86*/ 	.byte	0x30
	.zero		1


	//   ....[152]....
        /*0a88*/ 	.word	0x00006680
        /*0a8c*/ 	.word	0x00000040
        /*0a90*/ 	.word	0x000001f0
        /*0a94*/ 	.short	0x010a
        /*0a96*/ 	.byte	0xff
	.zero		1


	//   ....[153]....
        /*0a98*/ 	.word	0x00007150
        /*0a9c*/ 	.word	0x00000000
        /*0aa0*/ 	.word	0x00000000
        /*0aa4*/ 	.short	0x0101
        /*0aa6*/ 	.byte	0xff
	.zero		1


	//   ....[154]....
        /*0aa8*/ 	.word	0x00007160
        /*0aac*/ 	.word	0x00000002
        /*0ab0*/ 	.word	0x00000180
        /*0ab4*/ 	.short	0x010a
        /*0ab6*/ 	.byte	0xff
	.zero		1


	//   ....[155]....
        /*0ab8*/ 	.word	0x00007240
        /*0abc*/ 	.word	0x00000002
        /*0ac0*/ 	.word	0x00000180
        /*0ac4*/ 	.short	0x010a
        /*0ac6*/ 	.byte	0xff
	.zero		1


	//   ....[156]....
        /*0ac8*/ 	.word	0x00007da0
        /*0acc*/ 	.word	0x00000048
        /*0ad0*/ 	.word	0x00000000
        /*0ad4*/ 	.short	0x0101
        /*0ad6*/ 	.byte	0xff
	.zero		1


	//   ....[157]....
        /*0ad8*/ 	.word	0x00007dc0
        /*0adc*/ 	.word	0x00000000
        /*0ae0*/ 	.word	0x00000180
        /*0ae4*/ 	.short	0x010a
        /*0ae6*/ 	.byte	0xff
	.zero		1


	//   ....[158]....
        /*0ae8*/ 	.word	0x00007e90
        /*0aec*/ 	.word	0x00000000
        /*0af0*/ 	.word	0x00000180
        /*0af4*/ 	.short	0x010a
        /*0af6*/ 	.byte	0xff
	.zero		1


	//   ....[159]....
        /*0af8*/ 	.word	0x000089f0
        /*0afc*/ 	.word	0x00000048
        /*0b00*/ 	.word	0x00000000
        /*0b04*/ 	.short	0x0101
        /*0b06*/ 	.byte	0xff
	.zero		1


	//   ....[160]....
        /*0b08*/ 	.word	0x00008a10
        /*0b0c*/ 	.word	0x00000000
        /*0b10*/ 	.word	0x00000180
        /*0b14*/ 	.short	0x010a
        /*0b16*/ 	.byte	0xff
	.zero		1


	//   ....[161]....
        /*0b18*/ 	.word	0x00008ae0
        /*0b1c*/ 	.word	0x00000000
        /*0b20*/ 	.word	0x00000180
        /*0b24*/ 	.short	0x010a
        /*0b26*/ 	.byte	0xff
	.zero		1


	//   ....[162]....
        /*0b28*/ 	.word	0x00008e20
        /*0b2c*/ 	.word	0x000000ff
        /*0b30*/ 	.word	0x00000000
        /*0b34*/ 	.short	0x0101
        /*0b36*/ 	.byte	0x05
	.zero		1


	//   ....[163]....
        /*0b38*/ 	.word	0x000096a0
        /*0b3c*/ 	.word	0x00000000
        /*0b40*/ 	.word	0x00000000
        /*0b44*/ 	.short	0x0101
        /*0b46*/ 	.byte	0xff
	.zero		1


	//   ....[164]....
        /*0b48*/ 	.word	0x00009910
        /*0b4c*/ 	.word	0x000000ff
        /*0b50*/ 	.word	0x00000000
        /*0b54*/ 	.short	0x0101
        /*0b56*/ 	.byte	0x04
	.zero		1


	//   ....[165]....
        /*0b58*/ 	.word	0x00009930
        /*0b5c*/ 	.word	0x00000002
        /*0b60*/ 	.word	0x00000240
        /*0b64*/ 	.short	0x010a
        /*0b66*/ 	.byte	0xff
	.zero		1


	//   ....[166]....
        /*0b68*/ 	.word	0x00009990
        /*0b6c*/ 	.word	0x00000002
        /*0b70*/ 	.word	0x000000c0
        /*0b74*/ 	.short	0x010a
        /*0b76*/ 	.byte	0xff
	.zero		1


	//   ....[167]....
        /*0b78*/ 	.word	0x000099f0
        /*0b7c*/ 	.word	0x00000002
        /*0b80*/ 	.word	0x000000c0
        /*0b84*/ 	.short	0x010a
        /*0b86*/ 	.byte	0xff
	.zero		1


	//   ....[168]....
        /*0b88*/ 	.word	0x00009a40
        /*0b8c*/ 	.word	0x00000002
        /*0b90*/ 	.word	0x000001d0
        /*0b94*/ 	.short	0x010a
        /*0b96*/ 	.byte	0xff
	.zero		1


	//   ....[169]....
        /*0b98*/ 	.word	0x00009aa0
        /*0b9c*/ 	.word	0x00000000
        /*0ba0*/ 	.word	0x00000000
        /*0ba4*/ 	.short	0x010a
        /*0ba6*/ 	.byte	0xff
	.zero		1


	//   ....[170]....
        /*0ba8*/ 	.word	0x00009b00
        /*0bac*/ 	.word	0x00000000
        /*0bb0*/ 	.word	0x00000000
        /*0bb4*/ 	.short	0x010a
        /*0bb6*/ 	.byte	0xff
	.zero		1


	//   ....[171]....
        /*0bb8*/ 	.word	0x00009b60
        /*0bbc*/ 	.word	0x00000000
        /*0bc0*/ 	.word	0x00000000
        /*0bc4*/ 	.short	0x010a
        /*0bc6*/ 	.byte	0xff
	.zero		1


	//   ....[172]....
        /*0bc8*/ 	.word	0x00009bc0
        /*0bcc*/ 	.word	0x00000000
        /*0bd0*/ 	.word	0x00000000
        /*0bd4*/ 	.short	0x010a
        /*0bd6*/ 	.byte	0xff
	.zero		1


	//   ....[173]....
        /*0bd8*/ 	.word	0x00009c20
        /*0bdc*/ 	.word	0x00000000
        /*0be0*/ 	.word	0x00000000
        /*0be4*/ 	.short	0x010a
        /*0be6*/ 	.byte	0xff
	.zero		1


	//   ....[174]....
        /*0be8*/ 	.word	0x00009c80
        /*0bec*/ 	.word	0x00000000
        /*0bf0*/ 	.word	0x00000000
        /*0bf4*/ 	.short	0x010a
        /*0bf6*/ 	.byte	0xff
	.zero		1


	//   ....[175]....
        /*0bf8*/ 	.word	0x00009ce0
        /*0bfc*/ 	.word	0x00000000
        /*0c00*/ 	.word	0x00000000
        /*0c04*/ 	.short	0x010a
        /*0c06*/ 	.byte	0xff
	.zero		1


	//   ....[176]....
        /*0c08*/ 	.word	0x00009d40
        /*0c0c*/ 	.word	0x00000000
        /*0c10*/ 	.word	0x00000000
        /*0c14*/ 	.short	0x010a
        /*0c16*/ 	.byte	0xff
	.zero		1


	//   ....[177]....
        /*0c18*/ 	.word	0x00009da0
        /*0c1c*/ 	.word	0x00000000
        /*0c20*/ 	.word	0x00000000
        /*0c24*/ 	.short	0x010a
        /*0c26*/ 	.byte	0xff
	.zero		1


	//   ....[178]....
        /*0c28*/ 	.word	0x00009e00
        /*0c2c*/ 	.word	0x00000000
        /*0c30*/ 	.word	0x00000000
        /*0c34*/ 	.short	0x010a
        /*0c36*/ 	.byte	0xff
	.zero		1


	//   ....[179]....
        /*0c38*/ 	.word	0x00009e60
        /*0c3c*/ 	.word	0x00000000
        /*0c40*/ 	.word	0x00000000
        /*0c44*/ 	.short	0x010a
        /*0c46*/ 	.byte	0xff
	.zero		1


	//   ....[180]....
        /*0c48*/ 	.word	0x00009ec0
        /*0c4c*/ 	.word	0x00000000
        /*0c50*/ 	.word	0x00000000
        /*0c54*/ 	.short	0x010a
        /*0c56*/ 	.byte	0xff
	.zero		1


	//   ....[181]....
        /*0c58*/ 	.word	0x00009f20
        /*0c5c*/ 	.word	0x00000000
        /*0c60*/ 	.word	0x00000000
        /*0c64*/ 	.short	0x010a
        /*0c66*/ 	.byte	0xff
	.zero		1


	//   ....[182]....
        /*0c68*/ 	.word	0x00009f80
        /*0c6c*/ 	.word	0x00000000
        /*0c70*/ 	.word	0x00000000
        /*0c74*/ 	.short	0x010a
        /*0c76*/ 	.byte	0xff
	.zero		1


	//   ....[183]....
        /*0c78*/ 	.word	0x00009fe0
        /*0c7c*/ 	.word	0x00000000
        /*0c80*/ 	.word	0x00000000
        /*0c84*/ 	.short	0x010a
        /*0c86*/ 	.byte	0xff
	.zero		1


	//   ....[184]....
        /*0c88*/ 	.word	0x0000a040
        /*0c8c*/ 	.word	0x00000000
        /*0c90*/ 	.word	0x00000000
        /*0c94*/ 	.short	0x010a
        /*0c96*/ 	.byte	0xff
	.zero		1


	//   ....[185]....
        /*0c98*/ 	.word	0x0000a0a0
        /*0c9c*/ 	.word	0x00000000
        /*0ca0*/ 	.word	0x00000000
        /*0ca4*/ 	.short	0x010a
        /*0ca6*/ 	.byte	0xff
	.zero		1


	//   ....[186]....
        /*0ca8*/ 	.word	0x0000a100
        /*0cac*/ 	.word	0x00000000
        /*0cb0*/ 	.word	0x00000000
        /*0cb4*/ 	.short	0x010a
        /*0cb6*/ 	.byte	0xff
	.zero		1


	//   ....[187]....
        /*0cb8*/ 	.word	0x0000a160
        /*0cbc*/ 	.word	0x00000000
        /*0cc0*/ 	.word	0x00000000
        /*0cc4*/ 	.short	0x010a
        /*0cc6*/ 	.byte	0xff
	.zero		1


	//   ....[188]....
        /*0cc8*/ 	.word	0x0000a1c0
        /*0ccc*/ 	.word	0x00000000
        /*0cd0*/ 	.word	0x00000000
        /*0cd4*/ 	.short	0x010a
        /*0cd6*/ 	.byte	0xff
	.zero		1


	//   ....[189]....
        /*0cd8*/ 	.word	0x0000a220
        /*0cdc*/ 	.word	0x00000000
        /*0ce0*/ 	.word	0x00000000
        /*0ce4*/ 	.short	0x010a
        /*0ce6*/ 	.byte	0xff
	.zero		1


	//   ....[190]....
        /*0ce8*/ 	.word	0x0000a280
        /*0cec*/ 	.word	0x00000000
        /*0cf0*/ 	.word	0x00000000
        /*0cf4*/ 	.short	0x010a
        /*0cf6*/ 	.byte	0xff
	.zero		1


	//   ....[191]....
        /*0cf8*/ 	.word	0x0000a2e0
        /*0cfc*/ 	.word	0x00000000
        /*0d00*/ 	.word	0x00000000
        /*0d04*/ 	.short	0x010a
        /*0d06*/ 	.byte	0xff
	.zero		1


	//   ....[192]....
        /*0d08*/ 	.word	0x0000a330
        /*0d0c*/ 	.word	0x00000000
        /*0d10*/ 	.word	0x00000230
        /*0d14*/ 	.short	0x010a
        /*0d16*/ 	.byte	0xff
	.zero		1


	//   ....[193]....
        /*0d18*/ 	.word	0x0000a390
        /*0d1c*/ 	.word	0x00000000
        /*0d20*/ 	.word	0x000001e0
        /*0d24*/ 	.short	0x010a
        /*0d26*/ 	.byte	0xff
	.zero		1


	//   ....[194]....
        /*0d28*/ 	.word	0x0000a3e0
        /*0d2c*/ 	.word	0x00000000
        /*0d30*/ 	.word	0x000001d0
        /*0d34*/ 	.short	0x010a
        /*0d36*/ 	.byte	0xff
	.zero		1


	//   ....[195]....
        /*0d38*/ 	.word	0x0000a440
        /*0d3c*/ 	.word	0x00000000
        /*0d40*/ 	.word	0x000001e0
        /*0d44*/ 	.short	0x010a
        /*0d46*/ 	.byte	0xff
	.zero		1


	//   ....[196]....
        /*0d48*/ 	.word	0x0000a490
        /*0d4c*/ 	.word	0x00000000
        /*0d50*/ 	.word	0x000001d0
        /*0d54*/ 	.short	0x010a
        /*0d56*/ 	.byte	0xff
	.zero		1


	//   ....[197]....
        /*0d58*/ 	.word	0x0000a4f0
        /*0d5c*/ 	.word	0x00000002
        /*0d60*/ 	.word	0x00000210
        /*0d64*/ 	.short	0x010a
        /*0d66*/ 	.byte	0xff
	.zero		1


	//   ....[198]....
        /*0d68*/ 	.word	0x0000a550
        /*0d6c*/ 	.word	0x00000000
        /*0d70*/ 	.word	0x00000000
        /*0d74*/ 	.short	0x010a
        /*0d76*/ 	.byte	0xff
	.zero		1


	//   ....[199]....
        /*0d78*/ 	.word	0x0000a5b0
        /*0d7c*/ 	.word	0x00000000
        /*0d80*/ 	.word	0x00000000
        /*0d84*/ 	.short	0x010a
        /*0d86*/ 	.byte	0xff
	.zero		1


	//   ....[200]....
        /*0d88*/ 	.word	0x0000a610
        /*0d8c*/ 	.word	0x00000000
        /*0d90*/ 	.word	0x00000000
        /*0d94*/ 	.short	0x010a
        /*0d96*/ 	.byte	0xff
	.zero		1


	//   ....[201]....
        /*0d98*/ 	.word	0x0000a670
        /*0d9c*/ 	.word	0x00000000
        /*0da0*/ 	.word	0x00000000
        /*0da4*/ 	.short	0x010a
        /*0da6*/ 	.byte	0xff
	.zero		1


	//   ....[202]....
        /*0da8*/ 	.word	0x0000a6d0
        /*0dac*/ 	.word	0x00000000
        /*0db0*/ 	.word	0x00000000
        /*0db4*/ 	.short	0x010a
        /*0db6*/ 	.byte	0xff
	.zero		1


	//   ....[203]....
        /*0db8*/ 	.word	0x0000a720
        /*0dbc*/ 	.word	0x00000000
        /*0dc0*/ 	.word	0x000001d0
        /*0dc4*/ 	.short	0x010a
        /*0dc6*/ 	.byte	0xff
	.zero		1


	//   ....[204]....
        /*0dc8*/ 	.word	0x0000a780
        /*0dcc*/ 	.word	0x00000000
        /*0dd0*/ 	.word	0x000001c8
        /*0dd4*/ 	.short	0x010a
        /*0dd6*/ 	.byte	0xff
	.zero		1


	//   ....[205]....
        /*0dd8*/ 	.word	0x0000a7e0
        /*0ddc*/ 	.word	0x00000000
        /*0de0*/ 	.word	0x000001a0
        /*0de4*/ 	.short	0x010a
        /*0de6*/ 	.byte	0xff
	.zero		1


	//   ....[206]....
        /*0de8*/ 	.word	0x0000a840
        /*0dec*/ 	.word	0x00000000
        /*0df0*/ 	.word	0x000001a8
        /*0df4*/ 	.short	0x010a
        /*0df6*/ 	.byte	0xff
	.zero		1


	//   ....[207]....
        /*0df8*/ 	.word	0x0000a8a0
        /*0dfc*/ 	.word	0x00000000
        /*0e00*/ 	.word	0x000001b0
        /*0e04*/ 	.short	0x010a
        /*0e06*/ 	.byte	0xff
	.zero		1


	//   ....[208]....
        /*0e08*/ 	.word	0x0000a900
        /*0e0c*/ 	.word	0x00000000
        /*0e10*/ 	.word	0x000001b8
        /*0e14*/ 	.short	0x010a
        /*0e16*/ 	.byte	0xff
	.zero		1


	//   ....[209]....
        /*0e18*/ 	.word	0x0000a960
        /*0e1c*/ 	.word	0x00000000
        /*0e20*/ 	.word	0x000001a0
        /*0e24*/ 	.short	0x010a
        /*0e26*/ 	.byte	0xff
	.zero		1


	//   ....[210]....
        /*0e28*/ 	.word	0x0000a9c0
        /*0e2c*/ 	.word	0x00000000
        /*0e30*/ 	.word	0x000001a8
        /*0e34*/ 	.short	0x010a
        /*0e36*/ 	.byte	0xff
	.zero		1


	//   ....[211]....
        /*0e38*/ 	.word	0x0000aa20
        /*0e3c*/ 	.word	0x00000000
        /*0e40*/ 	.word	0x000001b0
        /*0e44*/ 	.short	0x010a
        /*0e46*/ 	.byte	0xff
	.zero		1


	//   ....[212]....
        /*0e48*/ 	.word	0x0000aa70
        /*0e4c*/ 	.word	0x00000000
        /*0e50*/ 	.word	0x000001d0
        /*0e54*/ 	.short	0x010a
        /*0e56*/ 	.byte	0xff
	.zero		1


	//   ....[213]....
        /*0e58*/ 	.word	0x0000aad0
        /*0e5c*/ 	.word	0x00000002
        /*0e60*/ 	.word	0x00000180
        /*0e64*/ 	.short	0x010a
        /*0e66*/ 	.byte	0xff
	.zero		1


	//   ....[214]....
        /*0e68*/ 	.word	0x0000ab20
        /*0e6c*/ 	.word	0x00000040
        /*0e70*/ 	.word	0x000001f0
        /*0e74*/ 	.short	0x010a
        /*0e76*/ 	.byte	0xff
	.zero		1


	//   ....[215]....
        /*0e78*/ 	.word	0x0000ab70
        /*0e7c*/ 	.word	0x00000002
        /*0e80*/ 	.word	0x00000180
        /*0e84*/ 	.short	0x010a
        /*0e86*/ 	.byte	0xff
	.zero		1


	//   ....[216]....
        /*0e88*/ 	.word	0x0000abc0
        /*0e8c*/ 	.word	0x00000000
        /*0e90*/ 	.word	0x00000180
        /*0e94*/ 	.short	0x010a
        /*0e96*/ 	.byte	0xff
	.zero		1


	//   ....[217]....
        /*0e98*/ 	.word	0x0000ac10
        /*0e9c*/ 	.word	0x00000000
        /*0ea0*/ 	.word	0x00000180
        /*0ea4*/ 	.short	0x010a
        /*0ea6*/ 	.byte	0xff
	.zero		1


	//----- nvinfo : EIATTR_NUM_MBARRIERS
	.align		4
.L_47:
        /*0ea8*/ 	.byte	0x03, 0x38
        /*0eaa*/ 	.short	0x004a


	//----- nvinfo : EIATTR_EXIT_INSTR_OFFSETS
	.align		4
        /*0eac*/ 	.byte	0x04, 0x1c
        /*0eae*/ 	.short	(.L_49 - .L_48)


	//   ....[0]....
.L_48:
        /*0eb0*/ 	.word	0x000032d0


	//   ....[1]....
        /*0eb4*/ 	.word	0x000037c0


	//   ....[2]....
        /*0eb8*/ 	.word	0x00003820


	//   ....[3]....
        /*0ebc*/ 	.word	0x000045d0


	//   ....[4]....
        /*0ec0*/ 	.word	0x00005600


	//   ....[5]....
        /*0ec4*/ 	.word	0x00005640


	//   ....[6]....
        /*0ec8*/ 	.word	0x00009800


	//   ....[7]....
        /*0ecc*/ 	.word	0x00009880


	//   ....[8]....
        /*0ed0*/ 	.word	0x000098b0


	//   ....[9]....
        /*0ed4*/ 	.word	0x00009920


	//----- nvinfo : EIATTR_MAX_THREADS
	.align		4
.L_49:
        /*0ed8*/ 	.byte	0x04, 0x05
        /*0eda*/ 	.short	(.L_51 - .L_50)
.L_50:
        /*0edc*/ 	.word	0x00000100
        /*0ee0*/ 	.word	0x00000001
        /*0ee4*/ 	.word	0x00000001


	//----- nvinfo : EIATTR_CRS_STACK_SIZE
	.align		4
.L_51:
        /*0ee8*/ 	.byte	0x04, 0x1e
        /*0eea*/ 	.short	(.L_53 - .L_52)
.L_52:
        /*0eec*/ 	.word	0x00000000


	//----- nvinfo : EIATTR_CBANK_PARAM_SIZE
	.align		4
.L_53:
        /*0ef0*/ 	.byte	0x03, 0x19
        /*0ef2*/ 	.short	0x0800


	//----- nvinfo : EIATTR_PARAM_CBANK
	.align		4
        /*0ef4*/ 	.byte	0x04, 0x0a
        /*0ef6*/ 	.short	(.L_55 - .L_54)
	.align		4
.L_54:
        /*0ef8*/ 	.word	index@(.nv.constant0._ZN7cutlass13device_kernelINS_4gemm6kernel13GemmUniversalIN4cute5tupleIJiiiiEEENS1_10collective13CollectiveMmaINS1_35MainloopSm100TmaUmmaWarpSpecializedILi24ELi2ELi4ENS5_IJNS4_1CILi1EEESB_SB_EEEEENS5_IJNSA_ILi128EEESE_NSA_ILi16EEEEEENS_6half_tENS5_IJlSB_lEEESH_SI_NS4_8TiledMMAINS4_8MMA_AtomIJNS4_20SM100_MMA_F16BF16_SSISH_SH_fLi128ELi128ELNS4_4UMMA5MajorE0ELSN_0ELNSM_7ScaleInE0ELSO_0EEEEEENS4_6LayoutISC_NS5_IJNSA_ILi0EEESS_SS_EEEEENS5_IJNS4_10UnderscoreESV_SV_EEEEENS4_13SM90_TMA_LOADENS4_14ComposedLayoutINS4_7SwizzleILi1ELi4ELi3EEENS4_18smem_ptr_flag_bitsILi16EEENSR_INS5_IJNSA_ILi8EEESF_EEENS5_IJSF_SB_EEEEEEEvNS4_8identityESY_S18_vS19_EENS_8epilogue10collective18CollectiveEpilogueINS1B_23Sm100TmaWarpSpecializedILi4ELi2ELi32ELb1ELb0EEEJSG_NS5_IJNSR_ISE_SB_EENSR_INSA_ILi32EEESB_EEEEESH_SI_SH_SI_NS1B_6fusion15FusionCallbacksIS1F_NS1K_17LinearCombinationISH_fSH_fLNS_15FloatRoundStyleE2EEESG_S1J_JEEENS4_5SM1004TMEM4LOAD26SM100_TMEM_LOAD_32dp32b32xESY_NSZ_INS10_ILi2ELi4ELi3EEES13_NSR_INS5_IJS14_S1H_EEENS5_IJS1H_SB_EEEEEEENS4_39AutoVectorizingCopyWithAssumedAlignmentILi128EEENS4_14SM90_TMA_STOREES1Y_S20_S20_EEEvvEEEEvNT_6ParamsE)
        /*0efc*/ 	.short	0x0380
        /*0efe*/ 	.short	0x0800


	//----- nvinfo : EIATTR_SW_WAR
	.align		4
.L_55:
        /*0f00*/ 	.byte	0x04, 0x36
        /*0f02*/ 	.short	(.L_57 - .L_56)
.L_56:
        /*0f04*/ 	.word	0x00000008
.L_57:


//--------------------- .nv.callgraph             --------------------------
	.section	.nv.callgraph,"",@"SHT_CUDA_CALLGRAPH"
	.align	4
	.sectionentsize	8
	.align		4
        /*0000*/ 	.word	0x00000000
	.align		4
        /*0004*/ 	.word	0xffffffff
	.align		4
        /*0008*/ 	.word	index@(_ZN7cutlass13device_kernelINS_4gemm6kernel13GemmUniversalIN4cute5tupleIJiiiiEEENS1_10collective13CollectiveMmaINS1_35MainloopSm100TmaUmmaWarpSpecializedILi24ELi2ELi4ENS5_IJNS4_1CILi1EEESB_SB_EEEEENS5_IJNSA_ILi128EEESE_NSA_ILi16EEEEEENS_6half_tENS5_IJlSB_lEEESH_SI_NS4_8TiledMMAINS4_8MMA_AtomIJNS4_20SM100_MMA_F16BF16_SSISH_SH_fLi128ELi128ELNS4_4UMMA5MajorE0ELSN_0ELNSM_7ScaleInE0ELSO_0EEEEEENS4_6LayoutISC_NS5_IJNSA_ILi0EEESS_SS_EEEEENS5_IJNS4_10UnderscoreESV_SV_EEEEENS4_13SM90_TMA_LOADENS4_14ComposedLayoutINS4_7SwizzleILi1ELi4ELi3EEENS4_18smem_ptr_flag_bitsILi16EEENSR_INS5_IJNSA_ILi8EEESF_EEENS5_IJSF_SB_EEEEEEEvNS4_8identityESY_S18_vS19_EENS_8epilogue10collective18CollectiveEpilogueINS1B_23Sm100TmaWarpSpecializedILi4ELi2ELi32ELb1ELb0EEEJSG_NS5_IJNSR_ISE_SB_EENSR_INSA_ILi32EEESB_EEEEESH_SI_SH_SI_NS1B_6fusion15FusionCallbacksIS1F_NS1K_17LinearCombinationISH_fSH_fLNS_15FloatRoundStyleE2EEESG_S1J_JEEENS4_5SM1004TMEM4LOAD26SM100_TMEM_LOAD_32dp32b32xESY_NSZ_INS10_ILi2ELi4ELi3EEES13_NSR_INS5_IJS14_S1H_EEENS5_IJS1H_SB_EEEEEEENS4_39AutoVectorizingCopyWithAssumedAlignmentILi128EEENS4_14SM90_TMA_STOREES1Y_S20_S20_EEEvvEEEEvNT_6ParamsE)
	.align		4
        /*000c*/ 	.word	index@(__assertfail)
	.align		4
        /*0010*/ 	.word	0x00000000
	.align		4
        /*0014*/ 	.word	0xfffffffe
	.align		4
        /*0018*/ 	.word	0x00000000
	.align		4
        /*001c*/ 	.word	0xfffffffd
	.align		4
        /*0020*/ 	.word	0x00000000
	.align		4
        /*0024*/ 	.word	0xfffffffc


//--------------------- .nv.constant4             --------------------------
	.section	.nv.constant4,"a",@progbits
	.align	8
	.align		8
.nv.constant4:
        /*0000*/ 	.dword	__assertfail
	.align		8
        /*0008*/ 	.dword	__unnamed_1
	.align		8
        /*0010*/ 	.dword	__unnamed_2
	.align		8
        /*0018*/ 	.dword	_ZN40_INTERNAL_d7e2b68d_4_k_cu_c0cbaeb5_147234cuda3std3__45__cpo5beginE
	.align		8
        /*0020*/ 	.dword	_ZN40_INTERNAL_d7e2b68d_4_k_cu_c0cbaeb5_147234cuda3std3__45__cpo3endE
	.align		8
        /*0028*/ 	.dword	_ZN40_INTERNAL_d7e2b68d_4_k_cu_c0cbaeb5_147234cuda3std3__45__cpo6cbeginE
	.align		8
        /*0030*/ 	.dword	_ZN40_INTERNAL_d7e2b68d_4_k_cu_c0cbaeb5_147234cuda3std3__45__cpo4cendE
	.align		8
        /*0038*/ 	.dword	_ZN40_INTERNAL_d7e2b68d_4_k_cu_c0cbaeb5_147234cuda3std3__442_GLOBAL__N__d7e2b68d_4_k_cu_c0cbaeb5_147236ignoreE
	.align		8
        /*0040*/ 	.dword	_ZN40_INTERNAL_d7e2b68d_4_k_cu_c0cbaeb5_147234cuda3std3__419piecewise_constructE
	.align		8
        /*0048*/ 	.dword	_ZN40_INTERNAL_d7e2b68d_4_k_cu_c0cbaeb5_147234cuda3std3__48in_placeE
	.align		8
        /*0050*/ 	.dword	_ZN40_INTERNAL_d7e2b68d_4_k_cu_c0cbaeb5_147234cuda3std6ranges3__45__cpo4swapE
	.align		8
        /*0058*/ 	.dword	_ZN40_INTERNAL_d7e2b68d_4_k_cu_c0cbaeb5_147234cuda3std6ranges3__45__cpo9iter_moveE
	.align		8
        /*0060*/ 	.dword	_ZN40_INTERNAL_d7e2b68d_4_k_cu_c0cbaeb5_147234cute7productE
	.align		8
        /*0068*/ 	.dword	_ZN40_INTERNAL_d7e2b68d_4_k_cu_c0cbaeb5_147234cute1_E
	.align		8
        /*0070*/ 	.dword	$str$25
	.align		8
        /*0078*/ 	.dword	$str$26
	.align		8
        /*0080*/ 	.dword	$str$27
	.align		8
        /*0088*/ 	.dword	$str$28


//--------------------- .text._ZN7cutlass13device_kernelINS_4gemm6kernel13GemmUniversalIN4cute5tupleIJiiiiEEENS1_10collective13CollectiveMmaINS1_35MainloopSm100TmaUmmaWarpSpecializedILi24ELi2ELi4ENS5_IJNS4_1CILi1EEESB_SB_EEEEENS5_IJNSA_ILi128EEESE_NSA_ILi16EEEEEENS_6half_tENS5_IJlSB_lEEESH_SI_NS4_8TiledMMAINS4_8MMA_AtomIJNS4_20SM100_MMA_F16BF16_SSISH_SH_fLi128ELi128ELNS4_4UMMA5MajorE0ELSN_0ELNSM_7ScaleInE0ELSO_0EEEEEENS4_6LayoutISC_NS5_IJNSA_ILi0EEESS_SS_EEEEENS5_IJNS4_10UnderscoreESV_SV_EEEEENS4_13SM90_TMA_LOADENS4_14ComposedLayoutINS4_7SwizzleILi1ELi4ELi3EEENS4_18smem_ptr_flag_bitsILi16EEENSR_INS5_IJNSA_ILi8EEESF_EEENS5_IJSF_SB_EEEEEEEvNS4_8identityESY_S18_vS19_EENS_8epilogue10collective18CollectiveEpilogueINS1B_23Sm100TmaWarpSpecializedILi4ELi2ELi32ELb1ELb0EEEJSG_NS5_IJNSR_ISE_SB_EENSR_INSA_ILi32EEESB_EEEEESH_SI_SH_SI_NS1B_6fusion15FusionCallbacksIS1F_NS1K_17LinearCombinationISH_fSH_fLNS_15FloatRoundStyleE2EEESG_S1J_JEEENS4_5SM1004TMEM4LOAD26SM100_TMEM_LOAD_32dp32b32xESY_NSZ_INS10_ILi2ELi4ELi3EEES13_NSR_INS5_IJS14_S1H_EEENS5_IJS1H_SB_EEEEEEENS4_39AutoVectorizingCopyWithAssumedAlignmentILi128EEENS4_14SM90_TMA_STOREES1Y_S20_S20_EEEvvEEEEvNT_6ParamsE --------------------------
	.section	.text._ZN7cutlass13device_kernelINS_4gemm6kernel13GemmUniversalIN4cute5tupleIJiiiiEEENS1_10collective13CollectiveMmaINS1_35MainloopSm100TmaUmmaWarpSpecializedILi24ELi2ELi4ENS5_IJNS4_1CILi1EEESB_SB_EEEEENS5_IJNSA_ILi128EEESE_NSA_ILi16EEEEEENS_6half_tENS5_IJlSB_lEEESH_SI_NS4_8TiledMMAINS4_8MMA_AtomIJNS4_20SM100_MMA_F16BF16_SSISH_SH_fLi128ELi128ELNS4_4UMMA5MajorE0ELSN_0ELNSM_7ScaleInE0ELSO_0EEEEEENS4_6LayoutISC_NS5_IJNSA_ILi0EEESS_SS_EEEEENS5_IJNS4_10UnderscoreESV_SV_EEEEENS4_13SM90_TMA_LOADENS4_14ComposedLayoutINS4_7SwizzleILi1ELi4ELi3EEENS4_18smem_ptr_flag_bitsILi16EEENSR_INS5_IJNSA_ILi8EEESF_EEENS5_IJSF_SB_EEEEEEEvNS4_8identityESY_S18_vS19_EENS_8epilogue10collective18CollectiveEpilogueINS1B_23Sm100TmaWarpSpecializedILi4ELi2ELi32ELb1ELb0EEEJSG_NS5_IJNSR_ISE_SB_EENSR_INSA_ILi32EEESB_EEEEESH_SI_SH_SI_NS1B_6fusion15FusionCallbacksIS1F_NS1K_17LinearCombinationISH_fSH_fLNS_15FloatRoundStyleE2EEESG_S1J_JEEENS4_5SM1004TMEM4LOAD26SM100_TMEM_LOAD_32dp32b32xESY_NSZ_INS10_ILi2ELi4ELi3EEES13_NSR_INS5_IJS14_S1H_EEENS5_IJS1H_SB_EEEEEEENS4_39AutoVectorizingCopyWithAssumedAlignmentILi128EEENS4_14SM90_TMA_STOREES1Y_S20_S20_EEEvvEEEEvNT_6ParamsE,"ax",@progbits
	.align	128
.text._ZN7cutlass13device_kernelINS_4gemm6kernel13GemmUniversalIN4cute5tupleIJiiiiEEENS1_10collective13CollectiveMmaINS1_35MainloopSm100TmaUmmaWarpSpecializedILi24ELi2ELi4ENS5_IJNS4_1CILi1EEESB_SB_EEEEENS5_IJNSA_ILi128EEESE_NSA_ILi16EEEEEENS_6half_tENS5_IJlSB_lEEESH_SI_NS4_8TiledMMAINS4_8MMA_AtomIJNS4_20SM100_MMA_F16BF16_SSISH_SH_fLi128ELi128ELNS4_4UMMA5MajorE0ELSN_0ELNSM_7ScaleInE0ELSO_0EEEEEENS4_6LayoutISC_NS5_IJNSA_ILi0EEESS_SS_EEEEENS5_IJNS4_10UnderscoreESV_SV_EEEEENS4_13SM90_TMA_LOADENS4_14ComposedLayoutINS4_7SwizzleILi1ELi4ELi3EEENS4_18smem_ptr_flag_bitsILi16EEENSR_INS5_IJNSA_ILi8EEESF_EEENS5_IJSF_SB_EEEEEEEvNS4_8identityESY_S18_vS19_EENS_8epilogue10collective18CollectiveEpilogueINS1B_23Sm100TmaWarpSpecializedILi4ELi2ELi32ELb1ELb0EEEJSG_NS5_IJNSR_ISE_SB_EENSR_INSA_ILi32EEESB_EEEEESH_SI_SH_SI_NS1B_6fusion15FusionCallbacksIS1F_NS1K_17LinearCombinationISH_fSH_fLNS_15FloatRoundStyleE2EEESG_S1J_JEEENS4_5SM1004TMEM4LOAD26SM100_TMEM_LOAD_32dp32b32xESY_NSZ_INS10_ILi2ELi4ELi3EEES13_NSR_INS5_IJS14_S1H_EEENS5_IJS1H_SB_EEEEEEENS4_39AutoVectorizingCopyWithAssumedAlignmentILi128EEENS4_14SM90_TMA_STOREES1Y_S20_S20_EEEvvEEEEvNT_6ParamsE:
        .type           _ZN7cutlass13device_kernelINS_4gemm6kernel13GemmUniversalIN4cute5tupleIJiiiiEEENS1_10collective13CollectiveMmaINS1_35MainloopSm100TmaUmmaWarpSpecializedILi24ELi2ELi4ENS5_IJNS4_1CILi1EEESB_SB_EEEEENS5_IJNSA_ILi128EEESE_NSA_ILi16EEEEEENS_6half_tENS5_IJlSB_lEEESH_SI_NS4_8TiledMMAINS4_8MMA_AtomIJNS4_20SM100_MMA_F16BF16_SSISH_SH_fLi128ELi128ELNS4_4UMMA5MajorE0ELSN_0ELNSM_7ScaleInE0ELSO_0EEEEEENS4_6LayoutISC_NS5_IJNSA_ILi0EEESS_SS_EEEEENS5_IJNS4_10UnderscoreESV_SV_EEEEENS4_13SM90_TMA_LOADENS4_14ComposedLayoutINS4_7SwizzleILi1ELi4ELi3EEENS4_18smem_ptr_flag_bitsILi16EEENSR_INS5_IJNSA_ILi8EEESF_EEENS5_IJSF_SB_EEEEEEEvNS4_8identityESY_S18_vS19_EENS_8epilogue10collective18CollectiveEpilogueINS1B_23Sm100TmaWarpSpecializedILi4ELi2ELi32ELb1ELb0EEEJSG_NS5_IJNSR_ISE_SB_EENSR_INSA_ILi32EEESB_EEEEESH_SI_SH_SI_NS1B_6fusion15FusionCallbacksIS1F_NS1K_17LinearCombinationISH_fSH_fLNS_15FloatRoundStyleE2EEESG_S1J_JEEENS4_5SM1004TMEM4LOAD26SM100_TMEM_LOAD_32dp32b32xESY_NSZ_INS10_ILi2ELi4ELi3EEES13_NSR_INS5_IJS14_S1H_EEENS5_IJS1H_SB_EEEEEEENS4_39AutoVectorizingCopyWithAssumedAlignmentILi128EEENS4_14SM90_TMA_STOREES1Y_S20_S20_EEEvvEEEEvNT_6ParamsE,@function
        .size           _ZN7cutlass13device_kernelINS_4gemm6kernel13GemmUniversalIN4cute5tupleIJiiiiEEENS1_10collective13CollectiveMmaINS1_35MainloopSm100TmaUmmaWarpSpecializedILi24ELi2ELi4ENS5_IJNS4_1CILi1EEESB_SB_EEEEENS5_IJNSA_ILi128EEESE_NSA_ILi16EEEEEENS_6half_tENS5_IJlSB_lEEESH_SI_NS4_8TiledMMAINS4_8MMA_AtomIJNS4_20SM100_MMA_F16BF16_SSISH_SH_fLi128ELi128ELNS4_4UMMA5MajorE0ELSN_0ELNSM_7ScaleInE0ELSO_0EEEEEENS4_6LayoutISC_NS5_IJNSA_ILi0EEESS_SS_EEEEENS5_IJNS4_10UnderscoreESV_SV_EEEEENS4_13SM90_TMA_LOADENS4_14ComposedLayoutINS4_7SwizzleILi1ELi4ELi3EEENS4_18smem_ptr_flag_bitsILi16EEENSR_INS5_IJNSA_ILi8EEESF_EEENS5_IJSF_SB_EEEEEEEvNS4_8identityESY_S18_vS19_EENS_8epilogue10collective18CollectiveEpilogueINS1B_23Sm100TmaWarpSpecializedILi4ELi2ELi32ELb1ELb0EEEJSG_NS5_IJNSR_ISE_SB_EENSR_INSA_ILi32EEESB_EEEEESH_SI_SH_SI_NS1B_6fusion15FusionCallbacksIS1F_NS1K_17LinearCombinationISH_fSH_fLNS_15FloatRoundStyleE2EEESG_S1J_JEEENS4_5SM1004TMEM4LOAD26SM100_TMEM_LOAD_32dp32b32xESY_NSZ_INS10_ILi2ELi4ELi3EEES13_NSR_INS5_IJS14_S1H_EEENS5_IJS1H_SB_EEEEEEENS4_39AutoVectorizingCopyWithAssumedAlignmentILi128EEENS4_14SM90_TMA_STOREES1Y_S20_S20_EEEvvEEEEvNT_6ParamsE,(.L_x_237 - _ZN7cutlass13device_kernelINS_4gemm6kernel13GemmUniversalIN4cute5tupleIJiiiiEEENS1_10collective13CollectiveMmaINS1_35MainloopSm100TmaUmmaWarpSpecializedILi24ELi2ELi4ENS5_IJNS4_1CILi1EEESB_SB_EEEEENS5_IJNSA_ILi128EEESE_NSA_ILi16EEEEEENS_6half_tENS5_IJlSB_lEEESH_SI_NS4_8TiledMMAINS4_8MMA_AtomIJNS4_20SM100_MMA_F16BF16_SSISH_SH_fLi128ELi128ELNS4_4UMMA5MajorE0ELSN_0ELNSM_7ScaleInE0ELSO_0EEEEEENS4_6LayoutISC_NS5_IJNSA_ILi0EEESS_SS_EEEEENS5_IJNS4_10UnderscoreESV_SV_EEEEENS4_13SM90_TMA_LOADENS4_14ComposedLayoutINS4_7SwizzleILi1ELi4ELi3EEENS4_18smem_ptr_flag_bitsILi16EEENSR_INS5_IJNSA_ILi8EEESF_EEENS5_IJSF_SB_EEEEEEEvNS4_8identityESY_S18_vS19_EENS_8epilogue10collective18CollectiveEpilogueINS1B_23Sm100TmaWarpSpecializedILi4ELi2ELi32ELb1ELb0EEEJSG_NS5_IJNSR_ISE_SB_EENSR_INSA_ILi32EEESB_EEEEESH_SI_SH_SI_NS1B_6fusion15FusionCallbacksIS1F_NS1K_17LinearCombinationISH_fSH_fLNS_15FloatRoundStyleE2EEESG_S1J_JEEENS4_5SM1004TMEM4LOAD26SM100_TMEM_LOAD_32dp32b32xESY_NSZ_INS10_ILi2ELi4ELi3EEES13_NSR_INS5_IJS14_S1H_EEENS5_IJS1H_SB_EEEEEEENS4_39AutoVectorizingCopyWithAssumedAlignmentILi128EEENS4_14SM90_TMA_STOREES1Y_S20_S20_EEEvvEEEEvNT_6ParamsE)
        .other          _ZN7cutlass13device_kernelINS_4gemm6kernel13GemmUniversalIN4cute5tupleIJiiiiEEENS1_10collective13CollectiveMmaINS1_35MainloopSm100TmaUmmaWarpSpecializedILi24ELi2ELi4ENS5_IJNS4_1CILi1EEESB_SB_EEEEENS5_IJNSA_ILi128EEESE_NSA_ILi16EEEEEENS_6half_tENS5_IJlSB_lEEESH_SI_NS4_8TiledMMAINS4_8MMA_AtomIJNS4_20SM100_MMA_F16BF16_SSISH_SH_fLi128ELi128ELNS4_4UMMA5MajorE0ELSN_0ELNSM_7ScaleInE0ELSO_0EEEEEENS4_6LayoutISC_NS5_IJNSA_ILi0EEESS_SS_EEEEENS5_IJNS4_10UnderscoreESV_SV_EEEEENS4_13SM90_TMA_LOADENS4_14ComposedLayoutINS4_7SwizzleILi1ELi4ELi3EEENS4_18smem_ptr_flag_bitsILi16EEENSR_INS5_IJNSA_ILi8EEESF_EEENS5_IJSF_SB_EEEEEEEvNS4_8identityESY_S18_vS19_EENS_8epilogue10collective18CollectiveEpilogueINS1B_23Sm100TmaWarpSpecializedILi4ELi2ELi32ELb1ELb0EEEJSG_NS5_IJNSR_ISE_SB_EENSR_INSA_ILi32EEESB_EEEEESH_SI_SH_SI_NS1B_6fusion15FusionCallbacksIS1F_NS1K_17LinearCombinationISH_fSH_fLNS_15FloatRoundStyleE2EEESG_S1J_JEEENS4_5SM1004TMEM4LOAD26SM100_TMEM_LOAD_32dp32b32xESY_NSZ_INS10_ILi2ELi4ELi3EEES13_NSR_INS5_IJS14_S1H_EEENS5_IJS1H_SB_EEEEEEENS4_39AutoVectorizingCopyWithAssumedAlignmentILi128EEENS4_14SM90_TMA_STOREES1Y_S20_S20_EEEvvEEEEvNT_6ParamsE,@"STO_CUDA_ENTRY STV_DEFAULT"
_ZN7cutlass13device_kernelINS_4gemm6kernel13GemmUniversalIN4cute5tupleIJiiiiEEENS1_10collective13CollectiveMmaINS1_35MainloopSm100TmaUmmaWarpSpecializedILi24ELi2ELi4ENS5_IJNS4_1CILi1EEESB_SB_EEEEENS5_IJNSA_ILi128EEESE_NSA_ILi16EEEEEENS_6half_tENS5_IJlSB_lEEESH_SI_NS4_8TiledMMAINS4_8MMA_AtomIJNS4_20SM100_MMA_F16BF16_SSISH_SH_fLi128ELi128ELNS4_4UMMA5MajorE0ELSN_0ELNSM_7ScaleInE0ELSO_0EEEEEENS4_6LayoutISC_NS5_IJNSA_ILi0EEESS_SS_EEEEENS5_IJNS4_10UnderscoreESV_SV_EEEEENS4_13SM90_TMA_LOADENS4_14ComposedLayoutINS4_7SwizzleILi1ELi4ELi3EEENS4_18smem_ptr_flag_bitsILi16EEENSR_INS5_IJNSA_ILi8EEESF_EEENS5_IJSF_SB_EEEEEEEvNS4_8identityESY_S18_vS19_EENS_8epilogue10collective18CollectiveEpilogueINS1B_23Sm100TmaWarpSpecializedILi4ELi2ELi32ELb1ELb0EEEJSG_NS5_IJNSR_ISE_SB_EENSR_INSA_ILi32EEESB_EEEEESH_SI_SH_SI_NS1B_6fusion15FusionCallbacksIS1F_NS1K_17LinearCombinationISH_fSH_fLNS_15FloatRoundStyleE2EEESG_S1J_JEEENS4_5SM1004TMEM4LOAD26SM100_TMEM_LOAD_32dp32b32xESY_NSZ_INS10_ILi2ELi4ELi3EEES13_NSR_INS5_IJS14_S1H_EEENS5_IJS1H_SB_EEEEEEENS4_39AutoVectorizingCopyWithAssumedAlignmentILi128EEENS4_14SM90_TMA_STOREES1Y_S20_S20_EEEvvEEEEvNT_6ParamsE:
[----:B------:R-:W1:Y:S01]  /*0000*/  LDC R1, c[0x0][0x37c] ;  /* 0x0000df00ff017b82 */ /* 0x000e620000000800 */
[----:B------:R-:W2:Y:S01]  /*0010*/  S2R R101, SR_TID.X ;  /* 0x0000000000657919 */ /* 0x000ea20000002100 */
[----:B------:R-:W3:Y:S01]  /*0020*/  LDCU.64 UR4, c[0x0][0x890] ;  /* 0x00011200ff0477ac */ /* 0x000ee20008000a00 */
[----:B------:R-:W-:Y:S02]  /*0030*/  PRMT R88, RZ, 0x7610, R88 ;  /* 0x00007610ff587816 */ /* 0x000fe40000000058 */
[----:B------:R-:W-:Y:S01]  /*0040*/  ELECT P5, URZ, PT ;  /* 0x0000000000ff782f */ /* 0x000fe200038a0000 */
[----:B------:R-:W4:Y:S01]  /*0050*/  LDCU.64 UR46, c[0x0][0x358] ;  /* 0x00006b00ff2e77ac */ /* 0x000f220008000a00 */
[----:B---3--:R-:W-:-:S04]  /*0060*/  UISETP.NE.U32.AND UP0, UPT, UR4, URZ, UPT ;  /* 0x000000ff0400728c */ /* 0x008fc8000bf05070 */
[----:B------:R-:W-:Y:S01]  /*0070*/  UISETP.NE.AND.EX UP0, UPT, UR5, URZ, UPT, UP0 ;  /* 0x000000ff0500728c */ /* 0x000fe2000bf05300 */
[----:B--2---:R-:W-:-:S05]  /*0080*/  SHF.R.U32.HI R92, RZ, 0x5, R101 ;  /* 0x00000005ff5c7819 */ /* 0x004fca0000011665 */
[----:B------:R-:W2:Y:S02]  /*0090*/  SHFL.IDX PT, R0, R92, RZ, 0x1f ;  /* 0x00001fff5c007589 */ /* 0x000ea400000e0000 */
[----:B--2---:R-:W-:Y:S01]  /*00a0*/  R2UR UR8, R0 ;  /* 0x00000000000872ca */ /* 0x004fe200000e0000 */
[----:B-1--4-:R-:W-:-:S14]  /*00b0*/  BRA.U UP0, `(.L_x_0) ;  /* 0x00000001002c7547 */ /* 0x012fdc000b800000 */
[----:B------:R-:W1:Y:S02]  /*00c0*/  LDCU.64 UR6, c[0x0][0x888] ;  /* 0x00011100ff0677ac */ /* 0x000e640008000a00 */
[----:B-1----:R-:W-:-:S04]  /*00d0*/  UISETP.NE.U32.AND UP0, UPT, UR6, URZ, UPT ;  /* 0x000000ff0600728c */ /* 0x002fc8000bf05070 */
[----:B------:R-:W-:-:S09]  /*00e0*/  UISETP.NE.AND.EX UP0, UPT, UR7, URZ, UPT, UP0 ;  /* 0x000000ff0700728c */ /* 0x000fd2000bf05300 */
[----:B------:R-:W-:Y:S05]  /*00f0*/  BRA.U !UP0, `(.L_x_1) ;  /* 0x0000000108107547 */ /* 0x000fea000b800000 */
[----:B------:R-:W1:Y:S02]  /*0100*/  LDC.64 R2, c[0x0][0x888] ;  /* 0x00022200ff027b82 */ /* 0x000e640000000a00 */
[----:B-1----:R1:W5:Y:S01]  /*0110*/  LDG.E R49, desc[UR46][R2.64] ;  /* 0x0000002e02317981 */ /* 0x002362000c1e1900 */
[----:B------:R-:W-:Y:S01]  /*0120*/  HFMA2 R88, -RZ, RZ, 0, 5.9604644775390625e-08 ;  /* 0x00000001ff587431 */ /* 0x000fe200000001ff */
[----:B------:R-:W-:Y:S05]  /*0130*/  BRA `(.L_x_0) ;  /* 0x00000000000c7947 */ /* 0x000fea0003800000 */
.L_x_1:
[----:B------:R-:W1:Y:S01]  /*0140*/  LDCU UR6, c[0x0][0x880] ;  /* 0x00011000ff0677ac */ /* 0x000e620008000800 */
[----:B------:R-:W-:Y:S01]  /*0150*/  HFMA2 R88, -RZ, RZ, 0, 5.9604644775390625e-08 ;  /* 0x00000001ff587431 */ /* 0x000fe200000001ff */
[----:B-1----:R-:W-:-:S07]  /*0160*/  MOV R49, UR6 ;  /* 0x0000000600317c02 */ /* 0x002fce0008000f00 */
.L_x_0:
[----:B------:R-:W2:Y:S02]  /*0170*/  LDCU.64 UR6, c[0x0][0x8b0] ;  /* 0x00011600ff0677ac */ /* 0x000ea40008000a00 */
[----:B--2---:R-:W-:-:S04]  /*0180*/  UISETP.NE.U32.AND UP0, UPT, UR6, URZ, UPT ;  /* 0x000000ff0600728c */ /* 0x004fc8000bf05070 */
[----:B------:R-:W-:-:S09]  /*0190*/  UISETP.NE.AND.EX UP0, UPT, UR7, URZ, UPT, UP0 ;  /* 0x000000ff0700728c */ /* 0x000fd2000bf05300 */
[----:B------:R-:W-:Y:S05]  /*01a0*/  BRA.U UP0, `(.L_x_2) ;  /* 0x0000000100247547 */ /* 0x000fea000b800000 */
[----:B------:R-:W2:Y:S02]  /*01b0*/  LDCU.64 UR6, c[0x0][0x8a8] ;  /* 0x00011500ff0677ac */ /* 0x000ea40008000a00 */
[----:B--2---:R-:W-:-:S04]  /*01c0*/  UISETP.NE.U32.AND UP0, UPT, UR6, URZ, UPT ;  /* 0x000000ff0600728c */ /* 0x004fc8000bf05070 */
[----:B------:R-:W-:-:S09]  /*01d0*/  UISETP.NE.AND.EX UP0, UPT, UR7, URZ, UPT, UP0 ;  /* 0x000000ff0700728c */ /* 0x000fd2000bf05300 */
[----:B------:R-:W-:Y:S05]  /*01e0*/  BRA.U !UP0, `(.L_x_3) ;  /* 0x00000001080c7547 */ /* 0x000fea000b800000 */
[----:B-1----:R-:W1:Y:S02]  /*01f0*/  LDC.64 R2, c[0x0][0x8a8] ;  /* 0x00022a00ff027b82 */ /* 0x002e640000000a00 */
[----:B-1----:R2:W5:Y:S01]  /*0200*/  LDG.E R47, desc[UR46][R2.64] ;  /* 0x0000002e022f7981 */ /* 0x002562000c1e1900 */
[----:B------:R-:W-:Y:S05]  /*0210*/  BRA `(.L_x_2) ;  /* 0x0000000000087947 */ /* 0x000fea0003800000 */
.L_x_3:
[----:B------:R-:W2:Y:S02]  /*0220*/  LDCU UR6, c[0x0][0x8a0] ;  /* 0x00011400ff0677ac */ /* 0x000ea40008000800 */
[----:B--2---:R-:W-:Y:S02]  /*0230*/  MOV R47, UR6 ;  /* 0x00000006002f7c02 */ /* 0x004fe40008000f00 */
.L_x_2:
[----:B------:R-:W-:Y:S01]  /*0240*/  IMAD.U32 R0, RZ, RZ, UR8 ;  /* 0x00000008ff007e24 */ /* 0x000fe2000f8e00ff */
[----:B------:R-:W-:Y:S04]  /*0250*/  BSSY.RECONVERGENT B0, `(.L_x_4) ;  /* 0x000000c000007945 */ /* 0x000fe80003800200 */
[C---:B------:R-:W-:Y:S02]  /*0260*/  ISETP.NE.OR P1, PT, R0.reuse, 0x1, !P5 ;  /* 0x000000010000780c */ /* 0x040fe40006f25670 */
[----:B------:R-:W-:-:S11]  /*0270*/  ISETP.NE.OR P0, PT, R0, 0x3, !P5 ;  /* 0x000000030000780c */ /* 0x000fd60006f05670 */
[----:B------:R-:W-:Y:S05]  /*0280*/  @P1 BRA `(.L_x_5) ;  /* 0x0000000000201947 */ /* 0x000fea0003800000 */
[----:B------:R-:W3:Y:S02]  /*0290*/  LDCU.64 UR6, c[0x0][0x348] ;  /* 0x00006900ff0677ac */ /* 0x000ee40008000a00 */
[----:B---3--:R-:W-:Y:S02]  /*02a0*/  UIADD3 UR10, UP1, UPT, UR6, 0x80, URZ ;  /* 0x00000080060a7890 */ /* 0x008fe4000ff3e0ff */
[----:B------:R-:W-:Y:S02]  /*02b0*/  UIADD3 UR6, UP0, UPT, UR6, 0x180, URZ ;  /* 0x0000018006067890 */ /* 0x000fe4000ff1e0ff */
[----:B------:R-:W-:Y:S02]  /*02c0*/  UIADD3.X UR11, UPT, UPT, URZ, UR7, URZ, UP1, !UPT ;  /* 0x00000007ff0b7290 */ /* 0x000fe40008ffe4ff */
[----:B------:R-:W-:-:S07]  /*02d0*/  UIADD3.X UR7, UPT, UPT, URZ, UR7, URZ, UP0, !UPT ;  /* 0x00000007ff077290 */ /* 0x000fce00087fe4ff */
[----:B------:R3:W-:Y:S02]  /*02e0*/  UTMACCTL.PF [UR10] ;  /* 0x000000000a0079b9 */ /* 0x0007e40008040000 */
[----:B------:R3:W-:Y:S02]  /*02f0*/  UTMACCTL.PF [UR6] ;  /* 0x00000000060079b9 */ /* 0x0007e40008040000 */
[----:B---3--:R-:W-:Y:S01]  /*0300*/  NOP ;  /* 0x0000000000007918 */ /* 0x008fe20000000000 */
.L_x_5:
[----:B------:R-:W-:Y:S05]  /*0310*/  BSYNC.RECONVERGENT B0 ;  /* 0x0000000000007941 */ /* 0x000fea0003800200 */
.L_x_4:
[----:B------:R-:W-:Y:S04]  /*0320*/  BSSY.RECONVERGENT B0, `(.L_x_6) ;  /* 0x000000a000007945 */ /* 0x000fe80003800200 */
        /* <DEDUP_REMOVED lines=9> */
.L_x_7:
[----:B------:R-:W-:Y:S05]  /*03c0*/  BSYNC.RECONVERGENT B0 ;  /* 0x0000000000007941 */ /* 0x000fea0003800200 */
.L_x_6:
[----:B------:R-:W3:Y:S01]  /*03d0*/  LDCU.64 UR6, c[0x0][0x888] ;  /* 0x00011100ff0677ac */ /* 0x000ee20008000a00 */
[----:B------:R-:W-:Y:S02]  /*03e0*/  UISETP.EQ.U32.AND UP1, UPT, UR4, URZ, UPT ;  /* 0x000000ff0400728c */ /* 0x000fe4000bf22070 */
[----:B------:R-:W-:Y:S02]  /*03f0*/  UPLOP3.LUT UP2, UPT, UPT, UPT, UPT, 0x80, 0x8 ;  /* 0x000000000008789c */ /* 0x000fe40003f4f070 */
[----:B---3--:R-:W-:-:S04]  /*0400*/  UISETP.NE.U32.AND UP0, UPT, UR6, URZ, UPT ;  /* 0x000000ff0600728c */ /* 0x008fc8000bf05070 */
[----:B------:R-:W-:-:S04]  /*0410*/  UISETP.NE.AND.EX UP0, UPT, UR7, URZ, UPT, UP0 ;  /* 0x000000ff0700728c */ /* 0x000fc8000bf05300 */
[----:B------:R-:W-:-:S04]  /*0420*/  UISETP.EQ.OR.EX UP3, UPT, UR5, URZ, !UP0, UP1 ;  /* 0x000000ff0500728c */ /* 0x000fc8000c762710 */
[----:B------:R-:W-:-:S05]  /*0430*/  UP2UR UR50, UPR, URZ, 0x8 ;  /* 0x00000008ff327883 */ /* 0x000fca0008000000 */
[----:B------:R-:W-:Y:S07]  /*0440*/  BRA.U !UP3, `(.L_x_8) ;  /* 0x000000010b207547 */ /* 0x000fee000b800000 */
[----:B------:R-:W-:Y:S01]  /*0450*/  UISETP.NE.U32.AND UP2, UPT, UR4, URZ, UPT ;  /* 0x000000ff0400728c */ /* 0x000fe2000bf45070 */
[----:B-----5:R-:W-:Y:S01]  /*0460*/  FSETP.NEU.AND P0, PT, R49, RZ, PT ;  /* 0x000000ff3100720b */ /* 0x020fe20003f0d000 */
[----:B------:R-:W-:Y:S02]  /*0470*/  USEL UR4, URZ, 0xffffffff, UP0 ;  /* 0xffffffffff047887 */ /* 0x000fe40008000000 */
[----:B------:R-:W-:-:S10]  /*0480*/  UISETP.NE.AND.EX UP2, UPT, UR5, URZ, UPT, UP2 ;  /* 0x000000ff0500728c */ /* 0x000fd4000bf45320 */
[----:B------:R-:W-:Y:S01]  /*0490*/  VOTEU.ANY UP1, P0 ;  /* 0x0000000000ff7886 */ /* 0x000fe20000020100 */
[----:B------:R-:W-:-:S04]  /*04a0*/  @!UP2 USEL UR4, URZ, 0xffffffff, UP1 ;  /* 0xffffffffff04a887 */ /* 0x000fc80008800000 */
[----:B------:R-:W-:-:S04]  /*04b0*/  ULOP3.LUT UR4, UR4, 0x1, URZ, 0xc0, !UPT ;  /* 0x0000000104047892 */ /* 0x000fc8000f8ec0ff */
[----:B------:R-:W-:-:S11]  /*04c0*/  UISETP.NE.U32.AND UP2, UPT, UR4, 0x1, UPT ;  /* 0x000000010400788c */ /* 0x000fd6000bf45070 */
.L_x_8:
[----:B-12---:R-:W1:Y:S01]  /*04d0*/  SHFL.IDX PT, R2, R92, RZ, 0x1f ;  /* 0x00001fff5c027589 */ /* 0x006e6200000e0000 */
[----:B------:R-:W-:-:S04]  /*04e0*/  UISETP.NE.AND UP1, UPT, UR8, 0x2, UPT ;  /* 0x000000020800788c */ /* 0x000fc8000bf25270 */
[----:B------:R-:W-:Y:S01]  /*04f0*/  USEL UR6, URZ, 0x1, UP1 ;  /* 0x00000001ff067887 */ /* 0x000fe20008800000 */
[----:B-1----:R-:W-:-:S13]  /*0500*/  ISETP.NE.AND P0, PT, R2, RZ, PT ;  /* 0x000000ff0200720c */ /* 0x002fda0003f05270 */
[----:B------:R-:W-:Y:S05]  /*0510*/  @P0 BRA `(.L_x_9) ;  /* 0x0000000000f40947 */ /* 0x000fea0003800000 */
[----:B------:R-:W-:Y:S01]  /*0520*/  ELECT P0, URZ, PT ;  /* 0x0000000000ff782f */ /* 0x000fe20003800000 */
[----:B------:R-:W-:-:S12]  /*0530*/  BSSY.RECONVERGENT B0, `(.L_x_9) ;  /* 0x000003b000007945 */ /* 0x000fd80003800200 */
[----:B------:R-:W-:Y:S05]  /*0540*/  @!P0 BRA `(.L_x_10) ;  /* 0x0000000000e48947 */ /* 0x000fea0003800000 */
[----:B------:R-:W1:Y:S01]  /*0550*/  S2UR UR5, SR_CgaCtaId ;  /* 0x00000000000579c3 */ /* 0x000e620000008800 */
[----:B------:R-:W-:Y:S01]  /*0560*/  UMOV UR7, 0x400 ;  /* 0x0000040000077882 */ /* 0x000fe20000000000 */
[----:B------:R-:W-:Y:S02]  /*0570*/  UMOV UR4, 0x1 ;  /* 0x0000000100047882 */ /* 0x000fe40000000000 */
[----:B------:R-:W-:-:S04]  /*0580*/  UIADD3 UR10, UPT, UPT, -UR4, 0x100000, URZ ;  /* 0x00100000040a7890 */ /* 0x000fc8000fffe1ff */
[----:B------:R-:W-:Y:S02]  /*0590*/  USHF.L.U32 UR11, UR10, 0xb, URZ ;  /* 0x0000000b0a0b7899 */ /* 0x000fe400080006ff */
[----:B------:R-:W-:Y:S02]  /*05a0*/  USHF.L.U32 UR10, UR10, 0x1, URZ ;  /* 0x000000010a0a7899 */ /* 0x000fe400080006ff */
[----:B-1----:R-:W-:Y:S01]  /*05b0*/  ULEA UR5, UR5, UR7, 0x18 ;  /* 0x0000000705057291 */ /* 0x002fe2000f8ec0ff */
[----:B------:R-:W1:Y:S11]  /*05c0*/  FENCE.VIEW.ASYNC.S ;  /* 0x00000000000073c6 */ /* 0x000e760000000000 */
[----:B-1----:R1:W2:Y:S01]  /*05d0*/  SYNCS.EXCH.64 URZ, [UR5], UR10 ;  /* 0x0000000a05ff75b2 */ /* 0x0022a20008000100 */
[----:B------:R1:W3:Y:S01]  /*05e0*/  SYNCS.EXCH.64 URZ, [UR5+0xc0], UR10 ;  /* 0x0000c00a05ff75b2 */ /* 0x0002e20008000100 */
[----:B------:R1:W4:Y:S01]  /*05f0*/  SYNCS.EXCH.64 URZ, [UR5+0x8], UR10 ;  /* 0x0000080a05ff75b2 */ /* 0x0003220008000100 */
[----:B------:R1:W1:Y:S01]  /*0600*/  SYNCS.EXCH.64 URZ, [UR5+0xc8], UR10 ;  /* 0x0000c80a05ff75b2 */ /* 0x0002620008000100 */
        /* <DEDUP_REMOVED lines=44> */
[----:B--234-:R-:W-:Y:S01]  /*08d0*/  NOP ;  /* 0x0000000000007918 */ /* 0x01cfe20000000000 */
.L_x_10:
[----:B-1----:R-:W-:Y:S05]  /*08e0*/  BSYNC.RECONVERGENT B0 ;  /* 0x0000000000007941 */ /* 0x002fea0003800200 */
.L_x_9:
[----:B------:R-:W1:Y:S01]  /*08f0*/  SHFL.IDX PT, R2, R92, RZ, 0x1f ;  /* 0x00001fff5c027589 */ /* 0x000e6200000e0000 */
[----:B------:R-:W-:Y:S01]  /*0900*/  NOP ;  /* 0x0000000000007918 */ /* 0x000fe20000000000 */
[----:B-1----:R-:W-:-:S13]  /*0910*/  ISETP.NE.AND P0, PT, R2, 0x1, PT ;  /* 0x000000010200780c */ /* 0x002fda0003f05270 */
[----:B------:R-:W-:Y:S05]  /*0920*/  @P0 BRA `(.L_x_11) ;  /* 0x0000000000580947 */ /* 0x000fea0003800000 */
[----:B------:R-:W1:Y:S01]  /*0930*/  S2UR UR7, SR_CgaCtaId ;  /* 0x00000000000779c3 */ /* 0x000e620000008800 */
[----:B------:R-:W-:Y:S01]  /*0940*/  UMOV UR9, 0x400 ;  /* 0x0000040000097882 */ /* 0x000fe20000000000 */
[----:B------:R-:W-:Y:S01]  /*0950*/  UMOV UR5, 0x20 ;  /* 0x0000002000057882 */ /* 0x000fe20000000000 */
[----:B------:R-:W-:Y:S01]  /*0960*/  UMOV UR4, 0x80 ;  /* 0x0000008000047882 */ /* 0x000fe20000000000 */
[----:B------:R-:W-:-:S04]  /*0970*/  UIADD3 UR10, UPT, UPT, -UR5, 0x100000, URZ ;  /* 0x00100000050a7890 */ /* 0x000fc8000fffe1ff */
[----:B------:R-:W-:Y:S02]  /*0980*/  USHF.L.U32 UR11, UR10, 0xb, URZ ;  /* 0x0000000b0a0b7899 */ /* 0x000fe400080006ff */
[----:B------:R-:W-:Y:S02]  /*0990*/  USHF.L.U32 UR10, UR10, 0x1, URZ ;  /* 0x000000010a0a7899 */ /* 0x000fe400080006ff */
[----:B------:R-:W-:-:S04]  /*09a0*/  UIADD3 UR4, UPT, UPT, -UR4, 0x100000, URZ ;  /* 0x0010000004047890 */ /* 0x000fc8000fffe1ff */
[----:B------:R-:W-:Y:S02]  /*09b0*/  USHF.L.U32 UR5, UR4, 0xb, URZ ;  /* 0x0000000b04057899 */ /* 0x000fe400080006ff */
[----:B------:R-:W-:Y:S01]  /*09c0*/  USHF.L.U32 UR4, UR4, 0x1, URZ ;  /* 0x0000000104047899 */ /* 0x000fe200080006ff */
[----:B------:R-:W-:Y:S01]  /*09d0*/  ELECT P0, URZ, PT ;  /* 0x0000000000ff782f */ /* 0x000fe20003800000 */
[----:B-1----:R-:W-:Y:S01]  /*09e0*/  ULEA UR7, UR7, UR9, 0x18 ;  /* 0x0000000907077291 */ /* 0x002fe2000f8ec0ff */
[----:B------:R-:W1:Y:S11]  /*09f0*/  FENCE.VIEW.ASYNC.S ;  /* 0x00000000000073c6 */ /* 0x000e760000000000 */
[----:B-1----:R1:W2:Y:S01]  /*0a00*/  SYNCS.EXCH.64 URZ, [UR7+0x180], UR10 ;  /* 0x0001800a07ff75b2 */ /* 0x0022a20008000100 */
[----:B------:R1:W3:Y:S01]  /*0a10*/  SYNCS.EXCH.64 URZ, [UR7+0x1a0], UR4 ;  /* 0x0001a00407ff75b2 */ /* 0x0002e20008000100 */
[----:B------:R1:W4:Y:S01]  /*0a20*/  SYNCS.EXCH.64 URZ, [UR7+0x188], UR10 ;  /* 0x0001880a07ff75b2 */ /* 0x0003220008000100 */
[----:B------:R1:W1:Y:S01]  /*0a30*/  SYNCS.EXCH.64 URZ, [UR7+0x1a8], UR4 ;  /* 0x0001a80407ff75b2 */ /* 0x0002620008000100 */
[----:B------:R1:W1:Y:S01]  /*0a40*/  SYNCS.EXCH.64 URZ, [UR7+0x190], UR10 ;  /* 0x0001900a07ff75b2 */ /* 0x0002620008000100 */
[----:B------:R1:W1:Y:S01]  /*0a50*/  SYNCS.EXCH.64 URZ, [UR7+0x1b0], UR4 ;  /* 0x0001b00407ff75b2 */ /* 0x0002620008000100 */
[----:B------:R1:W1:Y:S01]  /*0a60*/  SYNCS.EXCH.64 URZ, [UR7+0x198], UR10 ;  /* 0x0001980a07ff75b2 */ /* 0x0002620008000100 */
[----:B------:R1:W1:Y:S01]  /*0a70*/  SYNCS.EXCH.64 URZ, [UR7+0x1b8], UR4 ;  /* 0x0001b80407ff75b2 */ /* 0x0002620008000100 */
[----:B------:R-:W-:Y:S01]  /*0a80*/  NOP ;  /* 0x0000000000007918 */ /* 0x000fe20000000000 */
.L_x_11:
[----:B------:R-:W2:Y:S01]  /*0a90*/  SHFL.IDX PT, R2, R92, RZ, 0x1f ;  /* 0x00001fff5c027589 */ /* 0x000ea200000e0000 */
[----:B------:R-:W-:Y:S01]  /*0aa0*/  NOP ;  /* 0x0000000000007918 */ /* 0x000fe20000000000 */
[----:B--2---:R-:W-:-:S13]  /*0ab0*/  ISETP.NE.AND P0, PT, R2, 0x3, PT ;  /* 0x000000030200780c */ /* 0x004fda0003f05270 */
[----:B------:R-:W-:Y:S05]  /*0ac0*/  @P0 BRA `(.L_x_12) ;  /* 0x0000000000300947 */ /* 0x000fea0003800000 */
[----:B-1----:R-:W1:Y:S01]  /*0ad0*/  S2UR UR5, SR_CgaCtaId ;  /* 0x00000000000579c3 */ /* 0x002e620000008800 */
[----:B------:R-:W-:Y:S01]  /*0ae0*/  UMOV UR7, 0x400 ;  /* 0x0000040000077882 */ /* 0x000fe20000000000 */
[----:B------:R-:W-:Y:S01]  /*0af0*/  UMOV UR4, 0x20 ;  /* 0x0000002000047882 */ /* 0x000fe20000000000 */
[----:B------:R-:W-:Y:S01]  /*0b00*/  ELECT P0, URZ, PT ;  /* 0x0000000000ff782f */ /* 0x000fe20003800000 */
[----:B------:R-:W-:-:S04]  /*0b10*/  UIADD3 UR10, UPT, UPT, -UR4, 0x100000, URZ ;  /* 0x00100000040a7890 */ /* 0x000fc8000fffe1ff */
[----:B------:R-:W-:Y:S02]  /*0b20*/  USHF.L.U32 UR11, UR10, 0xb, URZ ;  /* 0x0000000b0a0b7899 */ /* 0x000fe400080006ff */
[----:B------:R-:W-:Y:S02]  /*0b30*/  USHF.L.U32 UR10, UR10, 0x1, URZ ;  /* 0x000000010a0a7899 */ /* 0x000fe400080006ff */
[----:B-1----:R-:W-:Y:S01]  /*0b40*/  ULEA UR5, UR5, UR7, 0x18 ;  /* 0x0000000705057291 */ /* 0x002fe2000f8ec0ff */
[----:B------:R-:W1:Y:S11]  /*0b50*/  FENCE.VIEW.ASYNC.S ;  /* 0x00000000000073c6 */ /* 0x000e760000000000 */
[----:B-1----:R2:W1:Y:S01]  /*0b60*/  SYNCS.EXCH.64 URZ, [UR5+0x1c0], UR10 ;  /* 0x0001c00a05ff75b2 */ /* 0x0024620008000100 */
[----:B------:R2:W1:Y:S02]  /*0b70*/  SYNCS.EXCH.64 URZ, [UR5+0x1c8], UR10 ;  /* 0x0001c80a05ff75b2 */ /* 0x0004640008000100 */
[----:B--2---:R-:W-:Y:S01]  /*0b80*/  NOP ;  /* 0x0000000000007918 */ /* 0x004fe20000000000 */
.L_x_12:
[----:B------:R-:W2:Y:S01]  /*0b90*/  SHFL.IDX PT, R2, R92, RZ, 0x1f ;  /* 0x00001fff5c027589 */ /* 0x000ea200000e0000 */
[----:B------:R-:W-:Y:S01]  /*0ba0*/  NOP ;  /* 0x0000000000007918 */ /* 0x000fe20000000000 */
[----:B--2---:R-:W-:-:S13]  /*0bb0*/  ISETP.NE.AND P0, PT, R2, 0x4, PT ;  /* 0x000000040200780c */ /* 0x004fda0003f05270 */
[----:B------:R-:W-:Y:S05]  /*0bc0*/  @P0 BRA `(.L_x_13) ;  /* 0x00000000004c0947 */ /* 0x000fea0003800000 */
[----:B-1----:R-:W1:Y:S01]  /*0bd0*/  S2UR UR5, SR_CgaCtaId ;  /* 0x00000000000579c3 */ /* 0x002e620000008800 */
[----:B------:R-:W-:Y:S01]  /*0be0*/  UMOV UR9, 0x100 ;  /* 0x0000010000097882 */ /* 0x000fe20000000000 */
[----:B------:R-:W-:Y:S01]  /*0bf0*/  UMOV UR7, 0x400 ;  /* 0x0000040000077882 */ /* 0x000fe20000000000 */
[----:B------:R-:W-:Y:S01]  /*0c00*/  USEL UR9, UR9, 0xe0, UP2 ;  /* 0x000000e009097887 */ /* 0x000fe20009000000 */
[----:B------:R-:W-:Y:S01]  /*0c10*/  UMOV UR4, 0x1 ;  /* 0x0000000100047882 */ /* 0x000fe20000000000 */
[----:B------:R-:W-:Y:S01]  /*0c20*/  ELECT P0, URZ, PT ;  /* 0x0000000000ff782f */ /* 0x000fe20003800000 */
[----:B------:R-:W-:-:S04]  /*0c30*/  UIADD3 UR10, UPT, UPT, -UR4, 0x100000, URZ ;  /* 0x00100000040a7890 */ /* 0x000fc8000fffe1ff */
[----:B------:R-:W-:Y:S02]  /*0c40*/  USHF.L.U32 UR11, UR10, 0xb, URZ ;  /* 0x0000000b0a0b7899 */ /* 0x000fe400080006ff */
[----:B------:R-:W-:Y:S02]  /*0c50*/  USHF.L.U32 UR10, UR10, 0x1, URZ ;  /* 0x000000010a0a7899 */ /* 0x000fe400080006ff */
[----:B------:R-:W-:-:S04]  /*0c60*/  UIADD3 UR12, UPT, UPT, -UR9, 0x100000, URZ ;  /* 0x00100000090c7890 */ /* 0x000fc8000fffe1ff */
[----:B------:R-:W-:Y:S02]  /*0c70*/  USHF.L.U32 UR13, UR12, 0xb, URZ ;  /* 0x0000000b0c0d7899 */ /* 0x000fe400080006ff */
[----:B------:R-:W-:Y:S02]  /*0c80*/  USHF.L.U32 UR12, UR12, 0x1, URZ ;  /* 0x000000010c0c7899 */ /* 0x000fe400080006ff */
[----:B-1----:R-:W-:Y:S01]  /*0c90*/  ULEA UR5, UR5, UR7, 0x18 ;  /* 0x0000000705057291 */ /* 0x002fe2000f8ec0ff */
[----:B------:R-:W1:Y:S11]  /*0ca0*/  FENCE.VIEW.ASYNC.S ;  /* 0x00000000000073c6 */ /* 0x000e760000000000 */
[----:B-1----:R2:W1:Y:S01]  /*0cb0*/  SYNCS.EXCH.64 URZ, [UR5+0x1d0], UR10 ;  /* 0x0001d00a05ff75b2 */ /* 0x0024620008000100 */
[----:B------:R2:W1:Y:S01]  /*0cc0*/  SYNCS.EXCH.64 URZ, [UR5+0x1e0], UR12 ;  /* 0x0001e00c05ff75b2 */ /* 0x0004620008000100 */
[----:B------:R2:W1:Y:S01]  /*0cd0*/  SYNCS.EXCH.64 URZ, [UR5+0x1d8], UR10 ;  /* 0x0001d80a05ff75b2 */ /* 0x0004620008000100 */
[----:B------:R2:W1:Y:S02]  /*0ce0*/  SYNCS.EXCH.64 URZ, [UR5+0x1e8], UR12 ;  /* 0x0001e80c05ff75b2 */ /* 0x0004640008000100 */
[----:B--2---:R-:W-:Y:S01]  /*0cf0*/  NOP ;  /* 0x0000000000007918 */ /* 0x004fe20000000000 */
.L_x_13:
[----:B------:R-:W2:Y:S01]  /*0d00*/  SHFL.IDX PT, R2, R92, RZ, 0x1f ;  /* 0x00001fff5c027589 */ /* 0x000ea200000e0000 */
[----:B------:R-:W-:Y:S01]  /*0d10*/  NOP ;  /* 0x0000000000007918 */ /* 0x000fe20000000000 */
[----:B--2---:R-:W-:-:S13]  /*0d20*/  ISETP.NE.AND P0, PT, R2, 0x5, PT ;  /* 0x000000050200780c */ /* 0x004fda0003f05270 */
[----:B------:R-:W-:Y:S05]  /*0d30*/  @P0 BRA `(.L_x_14) ;  /* 0x0000000000580947 */ /* 0x000fea0003800000 */
[----:B-1----:R-:W1:Y:S01]  /*0d40*/  S2UR UR7, SR_CgaCtaId ;  /* 0x00000000000779c3 */ /* 0x002e620000008800 */
        /* <DEDUP_REMOVED lines=12> */
[----:B-1----:R2:W1:Y:S01]  /*0e10*/  SYNCS.EXCH.64 URZ, [UR7+0x1f0], UR10 ;  /* 0x0001f00a07ff75b2 */ /* 0x0024620008000100 */
[----:B------:R2:W1:Y:S01]  /*0e20*/  SYNCS.EXCH.64 URZ, [UR7+0x210], UR4 ;  /* 0x0002100407ff75b2 */ /* 0x0004620008000100 */
[----:B------:R2:W1:Y:S01]  /*0e30*/  SYNCS.EXCH.64 URZ, [UR7+0x1f8], UR10 ;  /* 0x0001f80a07ff75b2 */ /* 0x0004620008000100 */
[----:B------:R2:W1:Y:S01]  /*0e40*/  SYNCS.EXCH.64 URZ, [UR7+0x218], UR4 ;  /* 0x0002180407ff75b2 */ /* 0x0004620008000100 */
[----:B------:R2:W1:Y:S01]  /*0e50*/  SYNCS.EXCH.64 URZ, [UR7+0x200], UR10 ;  /* 0x0002000a07ff75b2 */ /* 0x0004620008000100 */
[----:B------:R2:W1:Y:S01]  /*0e60*/  SYNCS.EXCH.64 URZ, [UR7+0x220], UR4 ;  /* 0x0002200407ff75b2 */ /* 0x0004620008000100 */
[----:B------:R2:W1:Y:S01]  /*0e70*/  SYNCS.EXCH.64 URZ, [UR7+0x208], UR10 ;  /* 0x0002080a07ff75b2 */ /* 0x0004620008000100 */
[----:B------:R2:W1:Y:S02]  /*0e80*/  SYNCS.EXCH.64 URZ, [UR7+0x228], UR4 ;  /* 0x0002280407ff75b2 */ /* 0x0004640008000100 */
[----:B--2---:R-:W-:Y:S01]  /*0e90*/  NOP ;  /* 0x0000000000007918 */ /* 0x004fe20000000000 */
.L_x_14:
        /* <DEDUP_REMOVED lines=18> */
.L_x_15:
[----:B-1----:R-:W1:Y:S01]  /*0fc0*/  S2UR UR5, SR_CTAID.X ;  /* 0x00000000000579c3 */ /* 0x002e620000002500 */
[----:B------:R-:W-:-:S05]  /*0fd0*/  CS2R.32 R87, SR_CgaSize ;  /* 0x0000000000577805 */ /* 0x000fca0000008a00 */
[----:B------:R-:W-:-:S05]  /*0fe0*/  IMAD R87, R87, -0xa0, RZ ;  /* 0xffffff6057577824 */ /* 0x000fca00078e02ff */
[----:B------:R-:W-:-:S14]  /*0ff0*/  R2UR UR9, R87 ;  /* 0x00000000570972ca */ /* 0x000fdc00000e0000 */
[----:B------:R-:W2:Y:S01]  /*1000*/  LDCU UR9, c[0x0][UR9+0x2b0] ;  /* 0x00005600090977ac */ /* 0x000ea20008000800 */
[----:B------:R-:W-:Y:S01]  /*1010*/  NOP ;  /* 0x0000000000007918 */ /* 0x000fe20000000000 */
[----:B------:R-:W-:-:S05]  /*1020*/  CS2R.32 R87, SR_CgaSize ;  /* 0x0000000000577805 */ /* 0x000fca0000008a00 */
[----:B------:R-:W-:-:S05]  /*1030*/  IMAD R87, R87, -0xa0, RZ ;  /* 0xffffff6057577824 */ /* 0x000fca00078e02ff */
[----:B------:R-:W-:-:S14]  /*1040*/  R2UR UR7, R87 ;  /* 0x00000000570772ca */ /* 0x000fdc00000e0000 */
[----:B------:R-:W3:Y:S01]  /*1050*/  LDCU UR7, c[0x0][UR7+0x2b4] ;  /* 0x00005680070777ac */ /* 0x000ee20008000800 */
[----:B------:R-:W4:Y:S08]  /*1060*/  S2UR UR4, SR_CTAID.Y ;  /* 0x00000000000479c3 */ /* 0x000f300000002600 */
[----:B------:R-:W3:Y:S01]  /*1070*/  LDC R10, c[0x0][0xb24] ;  /* 0x0002c900ff0a7b82 */ /* 0x000ee20000000800 */
[----:B-1----:R-:W-:-:S02]  /*1080*/  I2FP.F32.U32 R87, UR5 ;  /* 0x0000000500577c45 */ /* 0x002fc40008201000 */
[----:B------:R-:W-:-:S05]  /*1090*/  CS2R.32 R3, SR_CgaSize ;  /* 0x0000000000037805 */ /* 0x000fca0000008a00 */
[----:B------:R-:W-:-:S06]  /*10a0*/  IMAD R3, R3, -0xa0, RZ ;  /* 0xffffff6003037824 */ /* 0x000fcc00078e02ff */
[----:B------:R-:W1:Y:S01]  /*10b0*/  LDC R3, c[0x0][R3+0x2a0] ;  /* 0x0000a80003037b82 */ /* 0x000e620000000800 */
[----:B------:R-:W-:Y:S01]  /*10c0*/  MOV R15, UR5 ;  /* 0x00000005000f7c02 */ /* 0x000fe20008000f00 */
[----:B--2---:R-:W-:Y:S01]  /*10d0*/  FMUL R87, R87, UR9 ;  /* 0x0000000957577c20 */ /* 0x004fe20008400000 */
[----:B----4-:R-:W-:Y:S02]  /*10e0*/  I2FP.F32.U32 R86, UR4 ;  /* 0x0000000400567c45 */ /* 0x010fe40008201000 */
[----:B------:R-:W-:-:S05]  /*10f0*/  CS2R.32 R2, SR_CgaSize ;  /* 0x0000000000027805 */ /* 0x000fca0000008a00 */
[----:B------:R-:W-:-:S06]  /*1100*/  IMAD R2, R2, -0xa0, RZ ;  /* 0xffffff6002027824 */ /* 0x000fcc00078e02ff */
[----:B------:R-:W2:Y:S01]  /*1110*/  LDC R2, c[0x0][R2+0x2a4] ;  /* 0x0000a90002027b82 */ /* 0x000ea20000000800 */
[----:B------:R-:W-:Y:S01]  /*1120*/  MOV R14, UR4 ;  /* 0x00000004000e7c02 */ /* 0x000fe20008000f00 */
[----:B------:R-:W4:Y:S01]  /*1130*/  F2I.U32.TRUNC.NTZ R87, R87 ;  /* 0x0000005700577305 */ /* 0x000f22000020f000 */
[----:B---3--:R-:W-:-:S05]  /*1140*/  FMUL R86, R86, UR7 ;  /* 0x0000000756567c20 */ /* 0x008fca0008400000 */
[----:B------:R-:W-:Y:S01]  /*1150*/  BAR.SYNC.DEFER_BLOCKING 0x0 ;  /* 0x0000000000007b1d */ /* 0x000fe20000010000 */
[----:B------:R-:W-:-:S05]  /*1160*/  ISETP.GE.AND P0, PT, R10, 0x1, PT ;  /* 0x000000010a00780c */ /* 0x000fca0003f06270 */
[----:B------:R-:W3:Y:S02]  /*1170*/  F2I.U32.TRUNC.NTZ R86, R86 ;  /* 0x0000005600567305 */ /* 0x000ee4000020f000 */
[----:B------:R-:W2:Y:S01]  /*1180*/  S2UR UR36, SR_CTAID.Z ;  /* 0x00000000002479c3 */ /* 0x000ea20000002700 */
[----:B----4-:R-:W-:-:S05]  /*1190*/  IADD3 R87, PT, PT, -R87, RZ, RZ ;  /* 0x000000ff57577210 */ /* 0x010fca0007ffe1ff */
[----:B-1----:R-:W-:Y:S01]  /*11a0*/  IMAD R87, R3, R87, UR5 ;  /* 0x0000000503577e24 */ /* 0x002fe2000f8e0257 */
[----:B---3--:R-:W-:-:S05]  /*11b0*/  IADD3 R86, PT, PT, -R86, RZ, RZ ;  /* 0x000000ff56567210 */ /* 0x008fca0007ffe1ff */
[----:B--2---:R-:W-:Y:S01]  /*11c0*/  IMAD R86, R2, R86, UR4 ;  /* 0x0000000402567e24 */ /* 0x004fe2000f8e0256 */
[----:B------:R-:W-:Y:S06]  /*11d0*/  @!P0 BRA `(.L_x_16) ;  /* 0x0000000000b88947 */ /* 0x000fec0003800000 */
[----:B------:R-:W1:Y:S01]  /*11e0*/  LDC.64 R4, c[0x0][0xb18] ;  /* 0x0002c600ff047b82 */ /* 0x000e620000000a00 */
[----:B------:R-:W-:-:S07]  /*11f0*/  ISETP.NE.AND P0, PT, R10, 0x1, PT ;  /* 0x000000010a00780c */ /* 0x000fce0003f05270 */
[----:B------:R-:W2:Y:S08]  /*1200*/  LDC R9, c[0x0][0xb0c] ;  /* 0x0002c300ff097b82 */ /* 0x000eb00000000800 */
[----:B------:R-:W3:Y:S08]  /*1210*/  LDC R12, c[0x0][0x370] ;  /* 0x0000dc00ff0c7b82 */ /* 0x000ef00000000800 */
[----:B------:R-:W4:Y:S01]  /*1220*/  LDC R11, c[0x0][0x374] ;  /* 0x0000dd00ff0b7b82 */ /* 0x000f220000000800 */
[----:B-1----:R-:W-:-:S07]  /*1230*/  ISETP.NE.AND P1, PT, R4, 0x1, PT ;  /* 0x000000010400780c */ /* 0x002fce0003f25270 */
[----:B------:R-:W3:Y:S01]  /*1240*/  LDC.64 R6, c[0x0][0xb10] ;  /* 0x0002c400ff067b82 */ /* 0x000ee20000000a00 */
[----:B--2---:R-:W-:-:S07]  /*1250*/  ISETP.NE.AND P2, PT, R9, 0x1, PT ;  /* 0x000000010900780c */ /* 0x004fce0003f45270 */
[----:B------:R-:W1:Y:S08]  /*1260*/  LDC R8, c[0x0][0xb20] ;  /* 0x0002c800ff087b82 */ /* 0x000e700000000800 */
[----:B------:R-:W2:Y:S01]  /*1270*/  LDC.64 R2, c[0x0][0xb28] ;  /* 0x0002ca00ff027b82 */ /* 0x000ea20000000a00 */
[----:B----4-:R-:W-:-:S04]  /*1280*/  IMAD.HI.U32 R13, R11, R5, RZ ;  /* 0x000000050b0d7227 */ /* 0x010fc800078e00ff */
[----:B------:R-:W-:-:S04]  /*1290*/  IMAD.HI.U32 R5, R14, R5, RZ ;  /* 0x000000050e057227 */ /* 0x000fc800078e00ff */
[----:B---3--:R-:W-:-:S05]  /*12a0*/  IMAD.HI.U32 R16, R12, R6, RZ ;  /* 0x000000060c107227 */ /* 0x008fca00078e00ff */
[-C--:B------:R-:W-:Y:S01]  /*12b0*/  @P2 SHF.R.U32.HI R12, RZ, R7.reuse, R16 ;  /* 0x00000007ff0c2219 */ /* 0x080fe20000011610 */
[----:B------:R-:W-:Y:S01]  /*12c0*/  IMAD.HI.U32 R16, R15, R6, RZ ;  /* 0x000000060f107227 */ /* 0x000fe200078e00ff */
[-C--:B-1----:R-:W-:Y:S02]  /*12d0*/  @P1 SHF.R.U32.HI R11, RZ, R8.reuse, R13 ;  /* 0x00000008ff0b1219 */ /* 0x082fe4000001160d */
[----:B------:R-:W-:Y:S02]  /*12e0*/  SHF.R.U32.HI R5, RZ, R8, R5 ;  /* 0x00000008ff057219 */ /* 0x000fe40000011605 */
[----:B------:R-:W-:Y:S02]  /*12f0*/  SHF.R.U32.HI R16, RZ, R7, R16 ;  /* 0x00000007ff107219 */ /* 0x000fe40000011610 */
[----:B------:R-:W-:Y:S01]  /*1300*/  SEL R5, R14, R5, !P1 ;  /* 0x000000050e057207 */ /* 0x000fe20004800000 */
[----:B--2---:R-:W-:Y:S01]  /*1310*/  IMAD.HI.U32 R13, R11, R2, RZ ;  /* 0x000000020b0d7227 */ /* 0x004fe200078e00ff */
[----:B------:R-:W-:-:S03]  /*1320*/  SEL R16, R15, R16, !P2 ;  /* 0x000000100f107207 */ /* 0x000fc60005000000 */
[----:B------:R-:W-:Y:S01]  /*1330*/  IMAD.HI.U32 R6, R12, R2, RZ ;  /* 0x000000020c067227 */ /* 0x000fe200078e00ff */
[----:B------:R-:W-:-:S04]  /*1340*/  @P0 SHF.R.U32.HI R11, RZ, R3, R13 ;  /* 0x00000003ff0b0219 */ /* 0x000fc8000001160d */
[----:B------:R-:W-:Y:S01]  /*1350*/  @P0 SHF.R.U32.HI R12, RZ, R3, R6 ;  /* 0x00000003ff0c0219 */ /* 0x000fe20000011606 */
[----:B------:R-:W-:-:S04]  /*1360*/  IMAD R11, R11, R10, RZ ;  /* 0x0000000a0b0b7224 */ /* 0x000fc800078e02ff */
[----:B------:R-:W-:Y:S01]  /*1370*/  IMAD R6, R12, R10, RZ ;  /* 0x0000000a0c067224 */ /* 0x000fe200078e02ff */
[----:B------:R-:W-:-:S04]  /*1380*/  ISETP.GE.AND P1, PT, R5, R11, PT ;  /* 0x0000000b0500720c */ /* 0x000fc80003f26270 */
[----:B------:R-:W-:Y:S01]  /*1390*/  ISETP.GE.OR P1, PT, R16, R6, P1 ;  /* 0x000000061000720c */ /* 0x000fe20000f26670 */
[----:B------:R-:W-:-:S05]  /*13a0*/  IMAD.HI.U32 R6, R5, R2, RZ ;  /* 0x0000000205067227 */ /* 0x000fca00078e00ff */
[----:B------:R-:W-:-:S04]  /*13b0*/  SHF.R.U32.HI R6, RZ, R3, R6 ;  /* 0x00000003ff067219 */ /* 0x000fc80000011606 */
[----:B------:R-:W-:-:S03]  /*13c0*/  SEL R6, R5, R6, !P0 ;  /* 0x0000000605067207 */ /* 0x000fc60004000000 */
[----:B------:R-:W-:Y:S01]  /*13d0*/  @!P1 IMAD.HI.U32 R7, R16, R2, RZ ;  /* 0x0000000210079227 */ /* 0x000fe200078e00ff */
[----:B------:R-:W-:-:S04]  /*13e0*/  IADD3 R2, PT, PT, -R6, RZ, RZ ;  /* 0x000000ff06027210 */ /* 0x000fc80007ffe1ff */
[----:B------:R-:W-:Y:S01]  /*13f0*/  @!P1 SHF.R.U32.HI R3, RZ, R3, R7 ;  /* 0x00000003ff039219 */ /* 0x000fe20000011607 */
[----:B------:R-:W-:Y:S01]  /*1400*/  IMAD R2, R10, R2, R5 ;  /* 0x000000020a027224 */ /* 0x000fe200078e0205 */
[----:B------:R-:W-:Y:S02]  /*1410*/  IADD3 R7, PT, PT, -R5, RZ, RZ ;  /* 0x000000ff05077210 */ /* 0x000fe40007ffe1ff */
[----:B------:R-:W-:-:S03]  /*1420*/  @!P1 SEL R3, R16, R3, !P0 ;  /* 0x0000000310039207 */ /* 0x000fc60004000000 */
[----:B------:R-:W-:Y:S02]  /*1430*/  IMAD R7, R4, R7, R14 ;  /* 0x0000000704077224 */ /* 0x000fe400078e020e */
[--C-:B------:R-:W-:Y:S02]  /*1440*/  @!P1 IMAD.IADD R6, R6, 0x1, -R3.reuse ;  /* 0x0000000106069824 */ /* 0x100fe400078e0a03 */
[----:B------:R-:W-:Y:S01]  /*1450*/  @!P1 IMAD R3, R2, R12, R3 ;  /* 0x0000000c02039224 */ /* 0x000fe200078e0203 */
[----:B------:R-:W-:Y:S01]  /*1460*/  IADD3 R2, PT, PT, -R16, RZ, RZ ;  /* 0x000000ff10027210 */ /* 0x000fe20007ffe1ff */
[----:B------:R-:W-:Y:S02]  /*1470*/  @!P1 IMAD R5, R6, R10, R16 ;  /* 0x0000000a06059224 */ /* 0x000fe400078e0210 */
[----:B------:R-:W-:Y:S02]  /*1480*/  @!P1 IMAD.MOV.U32 R16, RZ, RZ, R3 ;  /* 0x000000ffff109224 */ /* 0x000fe400078e0003 */
[----:B------:R-:W-:-:S02]  /*1490*/  IMAD R2, R9, R2, R15 ;  /* 0x0000000209027224 */ /* 0x000fc400078e020f */
[----:B------:R-:W-:Y:S02]  /*14a0*/  IMAD R14, R5, R4, R7 ;  /* 0x00000004050e7224 */ /* 0x000fe400078e0207 */
[----:B------:R-:W-:Y:S02]  /*14b0*/  IMAD R15, R16, R9, R2 ;  /* 0x00000009100f7224 */ /* 0x000fe400078e0202 */
.L_x_16:
[----:B------:R-:W1:Y:S01]  /*14c0*/  LDCU UR4, c[0x0][0xb30] ;  /* 0x00016600ff0477ac */ /* 0x000e620008000800 */
[----:B------:R-:W2:Y:S08]  /*14d0*/  S2UR UR37, SR_CgaCtaId ;  /* 0x00000000002579c3 */ /* 0x000eb00000008800 */
[----:B------:R-:W3:Y:S01]  /*14e0*/  LDC R40, c[0x0][0xb24] ;  /* 0x0002c900ff287b82 */ /* 0x000ee20000000800 */
[----:B-1----:R-:W-:-:S09]  /*14f0*/  UISETP.NE.AND UP1, UPT, UR4, 0x1, UPT ;  /* 0x000000010400788c */ /* 0x002fd2000bf25270 */
[----:B--2---:R-:W-:Y:S05]  /*1500*/  BRA.U UP1, `(.L_x_17) ;  /* 0x0000000101407547 */ /* 0x004fea000b800000 */
[----:B------:R-:W1:Y:S08]  /*1510*/  LDC.64 R4, c[0x0][0xb10] ;  /* 0x0002c400ff047b82 */ /* 0x000e700000000a00 */
[----:B------:R-:W2:Y:S08]  /*1520*/  LDC.64 R2, c[0x0][0xb18] ;  /* 0x0002c600ff027b82 */ /* 0x000eb00000000a00 */
[----:B------:R-:W4:Y:S08]  /*1530*/  LDC R6, c[0x0][0xb20] ;  /* 0x0002c800ff067b82 */ /* 0x000f300000000800 */
[----:B------:R-:W3:Y:S01]  /*1540*/  LDC R7, c[0x0][0xb0c] ;  /* 0x0002c300ff077b82 */ /* 0x000ee20000000800 */
[----:B-1----:R-:W-:-:S05]  /*1550*/  IMAD.HI.U32 R4, R15, R4, RZ ;  /* 0x000000040f047227 */ /* 0x002fca00078e00ff */
[----:B------:R-:W-:Y:S01]  /*1560*/  SHF.R.U32.HI R4, RZ, R5, R4 ;  /* 0x00000005ff047219 */ /* 0x000fe20000011604 */
[----:B--2---:R-:W-:Y:S01]  /*1570*/  IMAD.HI.U32 R3, R14, R3, RZ ;  /* 0x000000030e037227 */ /* 0x004fe200078e00ff */
[----:B------:R-:W-:-:S04]  /*1580*/  ISETP.NE.AND P0, PT, R2, 0x1, PT ;  /* 0x000000010200780c */ /* 0x000fc80003f05270 */
[----:B----4-:R-:W-:-:S04]  /*1590*/  SHF.R.U32.HI R3, RZ, R6, R3 ;  /* 0x00000006ff037219 */ /* 0x010fc80000011603 */
[----:B------:R-:W-:Y:S02]  /*15a0*/  SEL R3, R14, R3, !P0 ;  /* 0x000000030e037207 */ /* 0x000fe40004000000 */
[----:B---3--:R-:W-:-:S04]  /*15b0*/  ISETP.NE.AND P1, PT, R7, 0x1, PT ;  /* 0x000000010700780c */ /* 0x008fc80003f25270 */
[----:B------:R-:W-:-:S05]  /*15c0*/  SEL R4, R15, R4, !P1 ;  /* 0x000000040f047207 */ /* 0x000fca0004800000 */
[----:B------:R-:W-:Y:S02]  /*15d0*/  IMAD.IADD R5, R3, 0x1, -R4 ;  /* 0x0000000103057824 */ /* 0x000fe400078e0a04 */
[----:B------:R-:W-:Y:S02]  /*15e0*/  IMAD.IADD R3, R4, 0x1, -R3 ;  /* 0x0000000104037824 */ /* 0x000fe400078e0a03 */
[----:B------:R-:W-:Y:S02]  /*15f0*/  IMAD R15, R5, R7, R15 ;  /* 0x00000007050f7224 */ /* 0x000fe400078e020f */
[----:B------:R-:W-:-:S07]  /*1600*/  IMAD R14, R3, R2, R14 ;  /* 0x00000002030e7224 */ /* 0x000fce00078e020e */
.L_x_17:
[----:B------:R-:W-:Y:S01]  /*1610*/  BAR.SYNC.DEFER_BLOCKING 0x0 ;  /* 0x0000000000007b1d */ /* 0x000fe20000010000 */
[----:B------:R-:W-:Y:S01]  /*1620*/  UISETP.NE.AND UP1, UPT, UR8, 0x2, UPT ;  /* 0x000000020800788c */ /* 0x000fe2000bf25270 */
[----:B------:R-:W-:Y:S02]  /*1630*/  ISETP.NE.OR P5, PT, R0, 0x2, !P5 ;  /* 0x000000020000780c */ /* 0x000fe40006fa5670 */
[----:B------:R-:W-:-:S06]  /*1640*/  LOP3.LUT R2, R101, 0x1f, RZ, 0xc0, !PT ;  /* 0x0000001f65027812 */ /* 0x000fcc00078ec0ff */
[----:B------:R-:W-:Y:S05]  /*1650*/  BRA.U UP1, `(.L_x_18) ;  /* 0x0000001d01247547 */ /* 0x000fea000b800000 */
[----:B------:R-:W1:Y:S01]  /*1660*/  LDCU UR13, c[0x0][0x38c] ;  /* 0x00007180ff0d77ac */ /* 0x000e620008000800 */
[----:B------:R-:W2:Y:S01]  /*1670*/  LDC R8, c[0x0][0x370] ;  /* 0x0000dc00ff087b82 */ /* 0x000ea20000000800 */
[----:B------:R-:W-:Y:S01]  /*1680*/  PLOP3.LUT P1, PT, PT, PT, UP2, 0x80, 0x8 ;  /* 0x000000000008781c */ /* 0x000fe20003f2f028 */
[----:B------:R-:W-:Y:S01]  /*1690*/  IMAD.MOV.U32 R17, RZ, RZ, 0x1 ;  /* 0x00000001ff117424 */ /* 0x000fe200078e00ff */
[----:B------:R-:W-:Y:S01]  /*16a0*/  ISETP.EQ.OR P4, PT, R2, RZ, P5 ;  /* 0x000000ff0200720c */ /* 0x000fe20002f82670 */
[----:B------:R-:W-:Y:S01]  /*16b0*/  IMAD.MOV.U32 R16, RZ, RZ, RZ ;  /* 0x000000ffff107224 */ /* 0x000fe200078e00ff */
[----:B------:R-:W-:Y:S02]  /*16c0*/  PLOP3.LUT P1, PT, P1, PT, PT, 0x8, 0x80 ;  /* 0x000000000080781c */ /* 0x000fe40000f2e170 */
[----:B------:R-:W-:Y:S01]  /*16d0*/  CS2R R12, SRZ ;  /* 0x00000000000c7805 */ /* 0x000fe2000001ff00 */
[----:B------:R-:W-:Y:S01]  /*16e0*/  IMAD.MOV.U32 R11, RZ, RZ, 0x1 ;  /* 0x00000001ff0b7424 */ /* 0x000fe200078e00ff */
[----:B------:R-:W4:Y:S01]  /*16f0*/  LDC R0, c[0x0][0x374] ;  /* 0x0000dd00ff007b82 */ /* 0x000f220000000800 */
[----:B------:R-:W2:Y:S01]  /*1700*/  LDCU.64 UR22, c[0x0][0x348] ;  /* 0x00006900ff1677ac */ /* 0x000ea20008000a00 */
[----:B------:R-:W-:Y:S01]  /*1710*/  UMOV UR6, URZ ;  /* 0x000000ff00067c82 */ /* 0x000fe20008000000 */
[----:B-1----:R-:W-:-:S04]  /*1720*/  UIADD3 UR5, UPT, UPT, UR13, 0xf, URZ ;  /* 0x0000000f0d057890 */ /* 0x002fc8000fffe0ff */
[----:B------:R-:W-:-:S04]  /*1730*/  USHF.R.S32.HI UR4, URZ, 0x1f, UR5 ;  /* 0x0000001fff047899 */ /* 0x000fc80008011405 */
[----:B------:R-:W-:-:S04]  /*1740*/  ULEA.HI UR4, UR4, UR5, URZ, 0x4 ;  /* 0x0000000504047291 */ /* 0x000fc8000f8f20ff */
[----:B------:R-:W-:Y:S02]  /*1750*/  USHF.R.S32.HI UR15, URZ, 0x4, UR4 ;  /* 0x00000004ff0f7899 */ /* 0x000fe40008011404 */
[----:B------:R-:W-:Y:S02]  /*1760*/  UIADD3 UR4, UPT, UPT, UR13, -0x1, URZ ;  /* 0xffffffff0d047890 */ /* 0x000fe4000fffe0ff */
[----:B------:R-:W-:Y:S02]  /*1770*/  UISETP.LT.U32.AND UP0, UPT, UR15, 0x18, UPT ;  /* 0x000000180f00788c */ /* 0x000fe4000bf01070 */
[----:B------:R-:W-:Y:S02]  /*1780*/  UISETP.GE.U32.AND UP1, UPT, UR4, -0x1f, UPT ;  /* 0xffffffe10400788c */ /* 0x000fe4000bf26070 */
[----:B------:R-:W-:Y:S02]  /*1790*/  USEL UR14, UR15, 0x18, UP0 ;  /* 0x000000180f0e7887 */ /* 0x000fe40008000000 */
[----:B------:R-:W-:-:S02]  /*17a0*/  UIADD3 UR13, UPT, UPT, UR13, 0x1e, URZ ;  /* 0x0000001e0d0d7890 */ /* 0x000fc4000fffe0ff */
[----:B------:R-:W-:Y:S02]  /*17b0*/  UIADD3 UR5, UPT, UPT, UR14, -0x1, URZ ;  /* 0xffffffff0e057890 */ /* 0x000fe4000fffe0ff */
[----:B------:R-:W-:-:S03]  /*17c0*/  UIADD3 UR7, UPT, UPT, UR15, -UR14, URZ ;  /* 0x8000000e0f077290 */ /* 0x000fc6000fffe0ff */
[----:B------:R-:W-:-:S04]  /*17d0*/  @UP1 UIADD3 UR5, UPT, UPT, UR14, URZ, URZ ;  /* 0x000000ff0e051290 */ /* 0x000fc8000fffe0ff */
[----:B--2---:R-:W-:-:S12]  /*17e0*/  UIADD3 UR5, UPT, UPT, UR5, 0x1, URZ ;  /* 0x0000000105057890 */ /* 0x004fd8000fffe0ff */
.L_x_36:
[----:B------:R-:W-:Y:S01]  /*17f0*/  UISETP.NE.AND UP0, UPT, UR37, URZ, UPT ;  /* 0x000000ff2500728c */ /* 0x000fe2000bf05270 */
[----:B------:R-:W1:Y:S08]  /*1800*/  S2UR UR37, SR_CgaCtaId ;  /* 0x00000000002579c3 */ /* 0x000e700000008800 */
[----:B------:R-:W-:Y:S05]  /*1810*/  BRA.U UP0, `(.L_x_19) ;  /* 0x0000000100347547 */ /* 0x000fea000b800000 */
[----:B------:R-:W2:Y:S01]  /*1820*/  S2R R2, SR_CgaCtaId ;  /* 0x0000000000027919 */ /* 0x000ea20000008800 */
[----:B------:R-:W-:-:S04]  /*1830*/  MOV R3, 0x400 ;  /* 0x0000040000037802 */ /* 0x000fc80000000f00 */
[----:B--2---:R-:W-:Y:S02]  /*1840*/  LEA R2, R2, R3, 0x18 ;  /* 0x0000000302027211 */ /* 0x004fe400078ec0ff */
[----:B------:R-:W-:-:S03]  /*1850*/  SHF.L.U32 R3, R11, 0x1f, RZ ;  /* 0x0000001f0b037819 */ /* 0x000fc600000006ff */
[----:B------:R-:W-:-:S04]  /*1860*/  IMAD R2, R12, 0x8, R2 ;  /* 0x000000080c027824 */ /* 0x000fc800078e0202 */
[----:B------:R-:W2:Y:S02]  /*1870*/  SYNCS.PHASECHK.TRANS64.TRYWAIT P0, [R2+URZ+0x240], R3 ;  /* 0x00024003020075a7 */ /* 0x000ea400080011ff */
[----:B--2---:R-:W-:Y:S05]  /*1880*/  @!P0 BRA `(.L_x_20) ;  /* 0x0000008000288947 */ /* 0x004fea0003800000 */
.L_x_152:
[----:B------:R-:W-:Y:S01]  /*1890*/  VIADD R12, R12, 0x1 ;  /* 0x000000010c0c7836 */ /* 0x000fe20000000000 */
[----:B------:R2:W-:Y:S04]  /*18a0*/  SYNCS.ARRIVE.TRANS64.A1T0 RZ, [R2+URZ+0x230], RZ ;  /* 0x000230ff02ff79a7 */ /* 0x0005e800081000ff */
[----:B------:R-:W-:-:S04]  /*18b0*/  ISETP.NE.AND P0, PT, R12, 0x2, PT ;  /* 0x000000020c00780c */ /* 0x000fc80003f05270 */
[----:B------:R-:W-:Y:S02]  /*18c0*/  SEL R12, R12, RZ, P0 ;  /* 0x000000ff0c0c7207 */ /* 0x000fe40000000000 */
[----:B--2---:R-:W-:-:S04]  /*18d0*/  SEL R2, RZ, 0x1, P0 ;  /* 0x00000001ff027807 */ /* 0x004fc80000000000 */
[----:B------:R-:W-:-:S07]  /*18e0*/  LOP3.LUT R11, R11, R2, RZ, 0x3c, !PT ;  /* 0x000000020b0b7212 */ /* 0x000fce00078e3cff */
.L_x_19:
[----:B------:R-:W-:Y:S01]  /*18f0*/  UMOV UR4, 0x400 ;  /* 0x0000040000047882 */ /* 0x000fe20000000000 */
[----:B------:R-:W-:Y:S01]  /*1900*/  SHF.L.U32 R2, R17, 0x1f, RZ ;  /* 0x0000001f11027819 */ /* 0x000fe200000006ff */
[----:B-1----:R-:W-:Y:S01]  /*1910*/  ULEA UR4, UR37, UR4, 0x18 ;  /* 0x0000000425047291 */ /* 0x002fe2000f8ec0ff */
[----:B------:R-:W-:Y:S01]  /*1920*/  R2UR UR35, R15 ;  /* 0x000000000f2372ca */ /* 0x000fe200000e0000 */
[----:B------:R-:W-:Y:S01]  /*1930*/  UISETP.GE.U32.AND UP0, UPT, UR13, 0x1f, UPT ;  /* 0x0000001f0d00788c */ /* 0x000fe2000bf06070 */
[----:B------:R-:W-:Y:S01]  /*1940*/  R2UR UR11, R14 ;  /* 0x000000000e0b72ca */ /* 0x000fe200000e0000 */
[----:B------:R-:W-:Y:S01]  /*1950*/  ULEA UR8, UR6, UR4, 0x3 ;  /* 0x0000000406087291 */ /* 0x000fe2000f8e18ff */
[----:B------:R-:W-:-:S08]  /*1960*/  UMOV UR24, URZ ;  /* 0x000000ff00187c82 */ /* 0x000fd00008000000 */
[----:B------:R1:W2:Y:S01]  /*1970*/  SYNCS.PHASECHK.TRANS64.TRYWAIT P0, [UR8+0xc0], R2 ;  /* 0x0000c002ff0075a7 */ /* 0x0002a20008001108 */
[----:B------:R-:W-:Y:S02]  /*1980*/  USHF.L.U32 UR35, UR35, 0x7, URZ ;  /* 0x0000000723237899 */ /* 0x000fe400080006ff */
[----:B------:R-:W-:Y:S01]  /*1990*/  USHF.L.U32 UR11, UR11, 0x7, URZ ;  /* 0x000000070b0b7899 */ /* 0x000fe200080006ff */
[----:B------:R-:W-:Y:S11]  /*19a0*/  BRA.U !UP0, `(.L_x_21) ;  /* 0x0000000108a47547 */ /* 0x000ff6000b800000 */
[----:B------:R-:W-:Y:S01]  /*19b0*/  UMOV UR16, URZ ;  /* 0x000000ff00107c82 */ /* 0x000fe20008000000 */
[----:B------:R-:W-:-:S05]  /*19c0*/  UMOV UR17, UR6 ;  /* 0x0000000600117c82 */ /* 0x000fca0008000000 */
.L_x_26:
[----:B-1----:R-:W-:Y:S01]  /*19d0*/  ULEA UR33, UR17, UR4, 0x3 ;  /* 0x0000000411217291 */ /* 0x002fe2000f8e18ff */
[----:B--2---:R-:W-:Y:S01]  /*19e0*/  @!P5 MOV R3, 0x2000 ;  /* 0x000020000003d802 */ /* 0x004fe20000000f00 */
[----:B--2---:R-:W-:Y:S10]  /*19f0*/  @P0 BRA `(.L_x_22) ;  /* 0x00000000000c0947 */ /* 0x004ff40003800000 */
[----:B------:R-:W-:-:S04]  /*1a00*/  SHF.L.U32 R4, R17, 0x1f, RZ ;  /* 0x0000001f11047819 */ /* 0x000fc800000006ff */
[----:B------:R-:W2:Y:S02]  /*1a10*/  SYNCS.PHASECHK.TRANS64.TRYWAIT P0, [UR33+0xc0], R4 ;  /* 0x0000c004ff0075a7 */ /* 0x000ea40008001121 */
[----:B--2---:R-:W-:Y:S05]  /*1a20*/  @!P0 BRA `(.L_x_23) ;  /* 0x0000007c00d48947 */ /* 0x004fea0003800000 */
.L_x_22:
[----:B------:R2:W-:Y:S01]  /*1a30*/  @!P5 SYNCS.ARRIVE.TRANS64 RZ, [UR33], R3 ;  /* 0x00000003ffffd9a7 */ /* 0x0005e20008000021 */
[----:B------:R-:W-:Y:S04]  /*1a40*/  BSSY.RECONVERGENT B0, `(.L_x_24) ;  /* 0x0000003000007945 */ /* 0x000fe80003800200 */
[----:B------:R-:W-:Y:S05]  /*1a50*/  @P4 BRA `(.L_x_25) ;  /* 0x0000000000044947 */ /* 0x000fea0003800000 */
[----:B------:R-:W-:Y:S05]  /*1a60*/  BPT.TRAP 0x1 ;  /* 0x000000040000795c */ /* 0x000fea0000300000 */
.L_x_25:
[----:B------:R-:W-:Y:S05]  /*1a70*/  BSYNC.RECONVERGENT B0 ;  /* 0x0000000000007941 */ /* 0x000fea0003800200 */
.L_x_24:
[----:B------:R-:W-:Y:S02]  /*1a80*/  UIADD3 UR6, UPT, UPT, UR17, 0x1, URZ ;  /* 0x0000000111067890 */ /* 0x000fe4000fffe0ff */
[----:B------:R-:W-:Y:S02]  /*1a90*/  UIADD3 UR26, UP1, UPT, UR22, 0x80, URZ ;  /* 0x00000080161a7890 */ /* 0x000fe4000ff3e0ff */
[----:B------:R-:W-:Y:S02]  /*1aa0*/  UISETP.NE.AND UP0, UPT, UR6, 0x18, UPT ;  /* 0x000000180600788c */ /* 0x000fe4000bf05270 */
[----:B------:R-:W-:Y:S02]  /*1ab0*/  USHF.L.U32 UR34, UR16, 0x4, URZ ;  /* 0x0000000410227899 */ /* 0x000fe400080006ff */
[----:B------:R-:W-:Y:S02]  /*1ac0*/  USEL UR9, URZ, 0x1, UP0 ;  /* 0x00000001ff097887 */ /* 0x000fe40008000000 */
[----:B------:R-:W-:-:S02]  /*1ad0*/  USEL UR6, UR6, URZ, UP0 ;  /* 0x000000ff06067287 */ /* 0x000fc40008000000 */
[----:B------:R-:W-:Y:S02]  /*1ae0*/  UIADD3 UR20, UP0, UPT, UR22, 0x180, URZ ;  /* 0x0000018016147890 */ /* 0x000fe4000ff1e0ff */
[----:B------:R-:W-:Y:S01]  /*1af0*/  ULEA UR8, UR6, UR4, 0x3 ;  /* 0x0000000406087291 */ /* 0x000fe2000f8e18ff */
[----:B------:R-:W-:Y:S01]  /*1b00*/  LOP3.LUT R17, R17, UR9, RZ, 0x3c, !PT ;  /* 0x0000000911117c12 */ /* 0x000fe2000f8e3cff */
[----:B------:R-:W-:Y:S02]  /*1b10*/  UIADD3.X UR27, UPT, UPT, URZ, UR23, URZ, UP1, !UPT ;  /* 0x00000017ff1b7290 */ /* 0x000fe40008ffe4ff */
[----:B------:R-:W-:Y:S01]  /*1b20*/  UIADD3.X UR21, UPT, UPT, URZ, UR23, URZ, UP0, !UPT ;  /* 0x00000017ff157290 */ /* 0x000fe200087fe4ff */
[----:B-1----:R-:W-:Y:S01]  /*1b30*/  SHF.L.U32 R2, R17, 0x1f, RZ ;  /* 0x0000001f11027819 */ /* 0x002fe200000006ff */
[----:B------:R-:W-:Y:S01]  /*1b40*/  UMOV UR18, 0x0 ;  /* 0x0000000000127882 */ /* 0x000fe20000000000 */
[----:B------:R-:W-:Y:S01]  /*1b50*/  UMOV UR19, 0x10000000 ;  /* 0x1000000000137882 */ /* 0x000fe20000000000 */
[----:B------:R-:W-:Y:S01]  /*1b60*/  UMOV UR12, UR36 ;  /* 0x00000024000c7c82 */ /* 0x000fe20008000000 */
[----:B------:R1:W1:Y:S01]  /*1b70*/  SYNCS.PHASECHK.TRANS64.TRYWAIT P0, [UR8+0xc0], R2 ;  /* 0x0000c002ff0075a7 */ /* 0x0002620008001108 */
[----:B------:R-:W-:Y:S01]  /*1b80*/  ULEA UR8, UR17, UR4, 0xc ;  /* 0x0000000411087291 */ /* 0x000fe2000f8e60ff */
[----:B------:R-:W-:Y:S01]  /*1b90*/  UMOV UR9, UR33 ;  /* 0x0000002100097c82 */ /* 0x000fe20008000000 */
[----:B------:R-:W-:-:S02]  /*1ba0*/  UMOV UR10, UR34 ;  /* 0x00000022000a7c82 */ /* 0x000fc40008000000 */
[----:B------:R-:W-:Y:S02]  /*1bb0*/  UIADD3 UR32, UPT, UPT, UR8, 0x8600, URZ ;  /* 0x0000860008207890 */ /* 0x000fe4000fffe0ff */
[----:B------:R-:W-:Y:S02]  /*1bc0*/  UIADD3 UR8, UPT, UPT, UR8, 0x20600, URZ ;  /* 0x0002060008087890 */ /* 0x000fe4000fffe0ff */
[----:B------:R-:W-:Y:S01]  /*1bd0*/  UIADD3 UR16, UPT, UPT, UR16, 0x1, URZ ;  /* 0x0000000110107890 */ /* 0x000fe2000fffe0ff */
[----:B------:R-:W-:Y:S01]  /*1be0*/  UMOV UR24, UR5 ;  /* 0x0000000500187c82 */ /* 0x000fe20008000000 */
[----:B------:R-:W-:Y:S02]  /*1bf0*/  UMOV UR17, UR6 ;  /* 0x0000000600117c82 */ /* 0x000fe40008000000 */
[----:B------:R-:W-:Y:S01]  /*1c00*/  UISETP.NE.AND UP0, UPT, UR16, UR5, UPT ;  /* 0x000000051000728c */ /* 0x000fe2000bf05270 */
[----:B------:R1:W-:Y:S02]  /*1c10*/  UTMALDG.3D [UR32], [UR26], desc[UR18] ;  /* 0x000012201a0075b4 */ /* 0x0003e40008011000 */
[----:B------:R1:W-:Y:S06]  /*1c20*/  UTMALDG.3D [UR8], [UR20], desc[UR18] ;  /* 0x00001208140075b4 */ /* 0x0003ec0008011000 */
[----:B------:R-:W-:Y:S05]  /*1c30*/  BRA.U UP0, `(.L_x_26) ;  /* 0xfffffffd00647547 */ /* 0x000fea000b83ffff */
.L_x_21:
[----:B-1----:R-:W-:Y:S01]  /*1c40*/  ULEA UR8, UR6, UR4, 0x3 ;  /* 0x0000000406087291 */ /* 0x002fe2000f8e18ff */
[----:B------:R-:W-:Y:S01]  /*1c50*/  SHF.L.U32 R2, R17, 0x1f, RZ ;  /* 0x0000001f11027819 */ /* 0x000fe200000006ff */
[----:B------:R-:W-:Y:S01]  /*1c60*/  @!P1 SYNCS.ARRIVE.TRANS64.A1T0 RZ, [UR4+0x1c8], RZ ;  /* 0x0001c8ffffff99a7 */ /* 0x000fe20008100004 */
[----:B------:R-:W-:-:S06]  /*1c70*/  UISETP.GT.AND UP0, UPT, UR15, UR14, UPT ;  /* 0x0000000e0f00728c */ /* 0x000fcc000bf04270 */
[----:B--2---:R1:W2:Y:S03]  /*1c80*/  SYNCS.PHASECHK.TRANS64.TRYWAIT P0, [UR8+0xc0], R2 ;  /* 0x0000c002ff0075a7 */ /* 0x0042a60008001108 */
[----:B------:R-:W-:Y:S05]  /*1c90*/  BRA.U !UP0, `(.L_x_27) ;  /* 0x0000000108a87547 */ /* 0x000fea000b800000 */
[----:B------:R-:W-:Y:S01]  /*1ca0*/  UIADD3 UR21, UPT, UPT, UR7, UR24, URZ ;  /* 0x0000001807157290 */ /* 0x000fe2000fffe0ff */
[----:B------:R-:W-:-:S11]  /*1cb0*/  UMOV UR25, UR6 ;  /* 0x0000000600197c82 */ /* 0x000fd60008000000 */
.L_x_32:
[----:B-1----:R-:W-:Y:S01]  /*1cc0*/  ULEA UR17, UR25, UR4, 0x3 ;  /* 0x0000000419117291 */ /* 0x002fe2000f8e18ff */
[----:B--2---:R-:W-:Y:S01]  /*1cd0*/  @!P5 MOV R3, 0x2000 ;  /* 0x000020000003d802 */ /* 0x004fe20000000f00 */
[----:B--2---:R-:W-:Y:S10]  /*1ce0*/  @P0 BRA `(.L_x_28) ;  /* 0x00000000000c0947 */ /* 0x004ff40003800000 */
[----:B------:R-:W-:-:S04]  /*1cf0*/  SHF.L.U32 R4, R17, 0x1f, RZ ;  /* 0x0000001f11047819 */ /* 0x000fc800000006ff */
[----:B------:R-:W2:Y:S02]  /*1d00*/  SYNCS.PHASECHK.TRANS64.TRYWAIT P0, [UR17+0xc0], R4 ;  /* 0x0000c004ff0075a7 */ /* 0x000ea40008001111 */
[----:B--2---:R-:W-:Y:S05]  /*1d10*/  @!P0 BRA `(.L_x_29) ;  /* 0x0000007c00308947 */ /* 0x004fea0003800000 */
.L_x_28:
[----:B------:R2:W-:Y:S01]  /*1d20*/  @!P5 SYNCS.ARRIVE.TRANS64 RZ, [UR17], R3 ;  /* 0x00000003ffffd9a7 */ /* 0x0005e20008000011 */
[----:B------:R-:W-:Y:S04]  /*1d30*/  BSSY.RECONVERGENT B0, `(.L_x_30) ;  /* 0x0000003000007945 */ /* 0x000fe80003800200 */
[----:B------:R-:W-:Y:S05]  /*1d40*/  @P4 BRA `(.L_x_31) ;  /* 0x0000000000044947 */ /* 0x000fea0003800000 */
[----:B------:R-:W-:Y:S05]  /*1d50*/  BPT.TRAP 0x1 ;  /* 0x000000040000795c */ /* 0x000fea0000300000 */
.L_x_31:
[----:B------:R-:W-:Y:S05]  /*1d60*/  BSYNC.RECONVERGENT B0 ;  /* 0x0000000000007941 */ /* 0x000fea0003800200 */
.L_x_30:
        /* <DEDUP_REMOVED lines=20> */
[----:B------:R-:W-:Y:S01]  /*1eb0*/  UIADD3 UR8, UPT, UPT, UR8, 0x20600, URZ ;  /* 0x0002060008087890 */ /* 0x000fe2000fffe0ff */
[----:B------:R-:W-:Y:S01]  /*1ec0*/  UMOV UR9, UR17 ;  /* 0x0000001100097c82 */ /* 0x000fe20008000000 */
[----:B------:R-:W-:Y:S01]  /*1ed0*/  UMOV UR10, UR18 ;  /* 0x00000012000a7c82 */ /* 0x000fe20008000000 */
[----:B------:R-:W-:Y:S01]  /*1ee0*/  UIADD3 UR24, UPT, UPT, UR24, 0x1, URZ ;  /* 0x0000000118187890 */ /* 0x000fe2000fffe0ff */
[----:B------:R-:W-:-:S03]  /*1ef0*/  UMOV UR25, UR6 ;  /* 0x0000000600197c82 */ /* 0x000fc60008000000 */
[----:B------:R1:W-:Y:S01]  /*1f00*/  UTMALDG.3D [UR16], [UR30], desc[UR26] ;  /* 0x00001a101e0075b4 */ /* 0x0003e20008011000 */
[----:B------:R-:W-:Y:S01]  /*1f10*/  UISETP.NE.AND UP0, UPT, UR24, UR21, UPT ;  /* 0x000000151800728c */ /* 0x000fe2000bf05270 */
[----:B------:R1:W-:Y:S08]  /*1f20*/  UTMALDG.3D [UR8], [UR28], desc[UR26] ;  /* 0x00001a081c0075b4 */ /* 0x0003f00008011000 */
[----:B------:R-:W-:Y:S05]  /*1f30*/  BRA.U UP0, `(.L_x_32) ;  /* 0xfffffffd00607547 */ /* 0x000fea000b83ffff */
.L_x_27:
[C---:B-1----:R-:W-:Y:S01]  /*1f40*/  LEA R2, R16.reuse, UR4, 0x3 ;  /* 0x0000000410027c11 */ /* 0x042fe2000f8e18ff */
[----:B------:R-:W-:Y:S01]  /*1f50*/  NOP ;  /* 0x0000000000007918 */ /* 0x000fe20000000000 */
[----:B--2---:R-:W-:Y:S02]  /*1f60*/  SHF.L.U32 R3, R13, 0x1f, RZ ;  /* 0x0000001f0d037819 */ /* 0x004fe400000006ff */
[----:B------:R-:W-:Y:S02]  /*1f70*/  LEA R4, R16, UR4, 0x4 ;  /* 0x0000000410047c11 */ /* 0x000fe4000f8e20ff */
[----:B------:R-:W1:Y:S02]  /*1f80*/  SYNCS.PHASECHK.TRANS64.TRYWAIT P0, [R2+URZ+0x1d0], R3 ;  /* 0x0001d003020075a7 */ /* 0x000e6400080011ff */
[----:B-1----:R-:W-:Y:S05]  /*1f90*/  @!P0 BRA `(.L_x_33) ;  /* 0x0000007800a88947 */ /* 0x002fea0003800000 */
.L_x_155:
[----:B------:R-:W2:Y:S01]  /*1fa0*/  LDS.128 R4, [R4+0x260] ;  /* 0x0002600004047984 */ /* 0x000ea20000000c00 */
[----:B---3--:R-:W-:Y:S01]  /*1fb0*/  ISETP.GE.AND P0, PT, R40, 0x1, PT ;  /* 0x000000012800780c */ /* 0x008fe20003f06270 */
[----:B-1----:R-:W-:Y:S01]  /*1fc0*/  VIADD R2, R2, 0x1e0 ;  /* 0x000001e002027836 */ /* 0x002fe20000000000 */
[----:B------:R-:W-:Y:S01]  /*1fd0*/  @!PT LDS RZ, [RZ] ;  /* 0x00000000fffff984 */ /* 0x000fe20000000800 */
[----:B------:R-:W-:Y:S01]  /*1fe0*/  @!PT LDS RZ, [RZ] ;  /* 0x00000000fffff984 */ /* 0x000fe20000000800 */
[----:B------:R-:W-:Y:S01]  /*1ff0*/  @!PT LDS RZ, [RZ] ;  /* 0x00000000fffff984 */ /* 0x000fe20000000800 */
[----:B------:R-:W-:Y:S01]  /*2000*/  @!PT LDS RZ, [RZ] ;  /* 0x00000000fffff984 */ /* 0x000fe20000000800 */
[----:B------:R1:W-:Y:S06]  /*2010*/  MEMBAR.ALL.CTA ;  /* 0x0000000000007992 */ /* 0x0003ec0000008000 */
[----:B-1----:R-:W1:Y:S01]  /*2020*/  FENCE.VIEW.ASYNC.S ;  /* 0x00000000000073c6 */ /* 0x002e620000000000 */
[----:B------:R-:W-:-:S04]  /*2030*/  PRMT R2, RZ, 0x654, R2 ;  /* 0x00000654ff027816 */ /* 0x000fc80000000002 */
[----:B-1----:R1:W-:Y:S01]  /*2040*/  SYNCS.ARRIVE.TRANS64.RED.A1T0 RZ, [R2+URZ], RZ ;  /* 0x000000ff02ff79a7 */ /* 0x0023e200081004ff */
[----:B--2---:R-:W-:-:S13]  /*2050*/  LOP3.LUT P2, RZ, R6, 0x1, RZ, 0xc0, !PT ;  /* 0x0000000106ff7812 */ /* 0x004fda000784c0ff */
[----:B------:R-:W-:Y:S01]  /*2060*/  @P2 SHF.R.U32.HI R3, RZ, 0x10, R5 ;  /* 0x00000010ff032819 */ /* 0x000fe20000011605 */
[----:B------:R-:W-:Y:S01]  /*2070*/  VOTEU.ANY UP0, P2 ;  /* 0x0000000000ff7886 */ /* 0x000fe20001000100 */
[----:B------:R-:W-:Y:S02]  /*2080*/  @P2 MOV R10, R4 ;  /* 0x00000004000a2202 */ /* 0x000fe40000000f00 */
[----:B------:R-:W-:Y:S02]  /*2090*/  @P2 R2UR.BROADCAST UR8, R3 ;  /* 0x00000000030822ca */ /* 0x000fe400008e0000 */
[----:B------:R-:W-:-:S11]  /*20a0*/  @P2 LOP3.LUT R9, R5, 0xffff, RZ, 0xc0, !PT ;  /* 0x0000ffff05092812 */ /* 0x000fd600078ec0ff */
[----:B------:R-:W-:Y:S01]  /*20b0*/  @UP0 UMOV UR36, UR8 ;  /* 0x0000000800240c82 */ /* 0x000fe20008000000 */
[----:B-1----:R-:W-:Y:S05]  /*20c0*/  @!P0 BRA `(.L_x_34) ;  /* 0x0000000000b88947 */ /* 0x002fea0003800000 */
[----:B------:R-:W4:Y:S01]  /*20d0*/  LDC.64 R4, c[0x0][0xb18] ;  /* 0x0002c600ff047b82 */ /* 0x000f220000000a00 */
[----:B------:R-:W-:-:S07]  /*20e0*/  ISETP.NE.AND P3, PT, R40, 0x1, PT ;  /* 0x000000012800780c */ /* 0x000fce0003f65270 */
[----:B------:R-:W1:Y:S08]  /*20f0*/  LDC.64 R6, c[0x0][0xb10] ;  /* 0x0002c400ff067b82 */ /* 0x000e700000000a00 */
[----:B------:R-:W2:Y:S08]  /*2100*/  LDC R14, c[0x0][0xb20] ;  /* 0x0002c800ff0e7b82 */ /* 0x000eb00000000800 */
[----:B------:R-:W3:Y:S01]  /*2110*/  LDC R15, c[0x0][0xb0c] ;  /* 0x0002c300ff0f7b82 */ /* 0x000ee20000000800 */
[----:B----4-:R-:W-:Y:S01]  /*2120*/  IMAD.HI.U32 R19, R0, R5, RZ ;  /* 0x0000000500137227 */ /* 0x010fe200078e00ff */
[----:B------:R-:W-:-:S03]  /*2130*/  ISETP.NE.AND P0, PT, R4, 0x1, PT ;  /* 0x000000010400780c */ /* 0x000fc60003f05270 */
[----:B------:R-:W-:-:S03]  /*2140*/  IMAD.HI.U32 R5, R9, R5, RZ ;  /* 0x0000000509057227 */ /* 0x000fc600078e00ff */
[----:B------:R-:W4:Y:S01]  /*2150*/  LDC.64 R2, c[0x0][0xb28] ;  /* 0x0002ca00ff027b82 */ /* 0x000f220000000a00 */
[----:B-1----:R-:W-:-:S04]  /*2160*/  IMAD.HI.U32 R20, R8, R6, RZ ;  /* 0x0000000608147227 */ /* 0x002fc800078e00ff */
[----:B------:R-:W-:Y:S01]  /*2170*/  IMAD.HI.U32 R21, R10, R6, RZ ;  /* 0x000000060a157227 */ /* 0x000fe200078e00ff */
[----:B------:R-:W-:Y:S02]  /*2180*/  SHF.R.U32.HI R20, RZ, R7, R20 ;  /* 0x00000007ff147219 */ /* 0x000fe40000011614 */
[-C--:B--2---:R-:W-:Y:S02]  /*2190*/  SHF.R.U32.HI R19, RZ, R14.reuse, R19 ;  /* 0x0000000eff137219 */ /* 0x084fe40000011613 */
[----:B------:R-:W-:Y:S02]  /*21a0*/  SHF.R.U32.HI R5, RZ, R14, R5 ;  /* 0x0000000eff057219 */ /* 0x000fe40000011605 */
[----:B------:R-:W-:Y:S02]  /*21b0*/  SEL R19, R0, R19, !P0 ;  /* 0x0000001300137207 */ /* 0x000fe40004000000 */
[----:B------:R-:W-:Y:S02]  /*21c0*/  SHF.R.U32.HI R21, RZ, R7, R21 ;  /* 0x00000007ff157219 */ /* 0x000fe40000011615 */
[----:B---3--:R-:W-:-:S02]  /*21d0*/  ISETP.NE.AND P1, PT, R15, 0x1, PT ;  /* 0x000000010f00780c */ /* 0x008fc40003f25270 */
[----:B------:R-:W-:Y:S02]  /*21e0*/  SEL R5, R9, R5, !P0 ;  /* 0x0000000509057207 */ /* 0x000fe40004000000 */
[----:B------:R-:W-:Y:S02]  /*21f0*/  SEL R20, R8, R20, !P1 ;  /* 0x0000001408147207 */ /* 0x000fe40004800000 */
[----:B------:R-:W-:Y:S01]  /*2200*/  SEL R21, R10, R21, !P1 ;  /* 0x000000150a157207 */ /* 0x000fe20004800000 */
[----:B----4-:R-:W-:-:S04]  /*2210*/  IMAD.HI.U32 R18, R19, R2, RZ ;  /* 0x0000000213127227 */ /* 0x010fc800078e00ff */
        /* <DEDUP_REMOVED lines=10> */
[----:B------:R-:W-:-:S04]  /*22c0*/  @!P0 IMAD.HI.U32 R7, R21, R2, RZ ;  /* 0x0000000215078227 */ /* 0x000fc800078e00ff */
[----:B------:R-:W-:Y:S01]  /*22d0*/  IMAD.MOV R2, RZ, RZ, -R6 ;  /* 0x000000ffff027224 */ /* 0x000fe200078e0a06 */
[----:B------:R-:W-:Y:S02]  /*22e0*/  @!P0 SHF.R.U32.HI R3, RZ, R3, R7 ;  /* 0x00000003ff038219 */ /* 0x000fe40000011607 */
[----:B------:R-:W-:Y:S01]  /*22f0*/  IADD3 R7, PT, PT, -R5, RZ, RZ ;  /* 0x000000ff05077210 */ /* 0x000fe20007ffe1ff */
[----:B------:R-:W-:Y:S01]  /*2300*/  IMAD R2, R40, R2, R5 ;  /* 0x0000000228027224 */ /* 0x000fe200078e0205 */
        /* <DEDUP_REMOVED lines=10> */
.L_x_34:
[----:B------:R-:W1:Y:S02]  /*23b0*/  LDCU UR8, c[0x0][0xb30] ;  /* 0x00016600ff0877ac */ /* 0x000e640008000800 */
[----:B-1----:R-:W-:-:S09]  /*23c0*/  UISETP.NE.AND UP0, UPT, UR8, 0x1, UPT ;  /* 0x000000010800788c */ /* 0x002fd2000bf05270 */
[----:B------:R-:W-:Y:S05]  /*23d0*/  BRA.U UP0, `(.L_x_35) ;  /* 0x0000000100407547 */ /* 0x000fea000b800000 */
[----:B------:R-:W1:Y:S08]  /*23e0*/  LDC.64 R4, c[0x0][0xb10] ;  /* 0x0002c400ff047b82 */ /* 0x000e700000000a00 */
[----:B------:R-:W2:Y:S08]  /*23f0*/  LDC.64 R2, c[0x0][0xb18] ;  /* 0x0002c600ff027b82 */ /* 0x000eb00000000a00 */
[----:B------:R-:W3:Y:S08]  /*2400*/  LDC R6, c[0x0][0xb20] ;  /* 0x0002c800ff067b82 */ /* 0x000ef00000000800 */
[----:B------:R-:W4:Y:S01]  /*2410*/  LDC R7, c[0x0][0xb0c] ;  /* 0x0002c300ff077b82 */ /* 0x000f220000000800 */
[----:B-1----:R-:W-:-:S05]  /*2420*/  IMAD.HI.U32 R4, R10, R4, RZ ;  /* 0x000000040a047227 */ /* 0x002fca00078e00ff */
[----:B------:R-:W-:Y:S01]  /*2430*/  SHF.R.U32.HI R4, RZ, R5, R4 ;  /* 0x00000005ff047219 */ /* 0x000fe20000011604 */
[----:B--2---:R-:W-:Y:S01]  /*2440*/  IMAD.HI.U32 R3, R9, R3, RZ ;  /* 0x0000000309037227 */ /* 0x004fe200078e00ff */
[----:B------:R-:W-:-:S04]  /*2450*/  ISETP.NE.AND P0, PT, R2, 0x1, PT ;  /* 0x000000010200780c */ /* 0x000fc80003f05270 */
[----:B---3--:R-:W-:-:S04]  /*2460*/  SHF.R.U32.HI R3, RZ, R6, R3 ;  /* 0x00000006ff037219 */ /* 0x008fc80000011603 */
[----:B------:R-:W-:Y:S02]  /*2470*/  SEL R3, R9, R3, !P0 ;  /* 0x0000000309037207 */ /* 0x000fe40004000000 */
[----:B----4-:R-:W-:-:S04]  /*2480*/  ISETP.NE.AND P1, PT, R7, 0x1, PT ;  /* 0x000000010700780c */ /* 0x010fc80003f25270 */
[----:B------:R-:W-:-:S05]  /*2490*/  SEL R4, R10, R4, !P1 ;  /* 0x000000040a047207 */ /* 0x000fca0004800000 */
[----:B------:R-:W-:Y:S02]  /*24a0*/  IMAD.IADD R5, R3, 0x1, -R4 ;  /* 0x0000000103057824 */ /* 0x000fe400078e0a04 */
[----:B------:R-:W-:Y:S02]  /*24b0*/  IMAD.IADD R3, R4, 0x1, -R3 ;  /* 0x0000000104037824 */ /* 0x000fe400078e0a03 */
[----:B------:R-:W-:Y:S02]  /*24c0*/  IMAD R10, R5, R7, R10 ;  /* 0x00000007050a7224 */ /* 0x000fe400078e020a */
[----:B------:R-:W-:-:S07]  /*24d0*/  IMAD R9, R3, R2, R9 ;  /* 0x0000000203097224 */ /* 0x000fce00078e0209 */
.L_x_35:
[----:B------:R-:W-:Y:S01]  /*24e0*/  VIADD R16, R16, 0x1 ;  /* 0x0000000110107836 */ /* 0x000fe20000000000 */
[----:B------:R-:W-:Y:S01]  /*24f0*/  PLOP3.LUT P1, PT, PT, PT, PT, 0x80, 0x8 ;  /* 0x000000000008781c */ /* 0x000fe20003f2f070 */
[----:B------:R-:W-:Y:S02]  /*2500*/  IMAD.IADD R15, R10, 0x1, R87 ;  /* 0x000000010a0f7824 */ /* 0x000fe400078e0257 */
[----:B------:R-:W-:Y:S01]  /*2510*/  IMAD.IADD R14, R9, 0x1, R86 ;  /* 0x00000001090e7824 */ /* 0x000fe200078e0256 */
[----:B------:R-:W-:-:S04]  /*2520*/  ISETP.NE.AND P0, PT, R16, 0x2, PT ;  /* 0x000000021000780c */ /* 0x000fc80003f05270 */
[----:B------:R-:W-:Y:S02]  /*2530*/  SEL R2, RZ, 0x1, P0 ;  /* 0x00000001ff027807 */ /* 0x000fe40000000000 */
[----:B------:R-:W-:Y:S02]  /*2540*/  SEL R16, R16, RZ, P0 ;  /* 0x000000ff10107207 */ /* 0x000fe40000000000 */
[----:B------:R-:W-:Y:S01]  /*2550*/  LOP3.LUT R13, R13, R2, RZ, 0x3c, !PT ;  /* 0x000000020d0d7212 */ /* 0x000fe200078e3cff */
[----:B------:R-:W-:Y:S06]  /*2560*/  @P2 BRA `(.L_x_36) ;  /* 0xfffffff000a02947 */ /* 0x000fec000383ffff */
[----:B------:R-:W-:Y:S01]  /*2570*/  UIADD3 UR4, UPT, UPT, UR4, 0xc0, URZ ;  /* 0x000000c004047890 */ /* 0x000fe2000fffe0ff */
[----:B------:R-:W-:-:S03]  /*2580*/  SHF.L.U32 R2, R17, 0x1f, RZ ;  /* 0x0000001f11027819 */ /* 0x000fc600000006ff */
[----:B------:R-:W-:-:S09]  /*2590*/  ULEA UR5, UR6, UR4, 0x3 ;  /* 0x0000000406057291 */ /* 0x000fd2000f8e18ff */
[----:B------:R-:W1:Y:S02]  /*25a0*/  SYNCS.PHASECHK.TRANS64.TRYWAIT P0, [UR5], R2 ;  /* 0x00000002ff0075a7 */ /* 0x000e640008001105 */
[----:B-1----:R-:W-:Y:S05]  /*25b0*/  @!P0 BRA `(.L_x_37) ;  /* 0x0000007400348947 */ /* 0x002fea0003800000 */
.L_x_157:
[----:B------:R-:W-:-:S04]  /*25c0*/  UIADD3 UR6, UPT, UPT, UR6, 0x1, URZ ;  /* 0x0000000106067890 */ /* 0x000fc8000fffe0ff */
[----:B------:R-:W-:-:S04]  /*25d0*/  UISETP.NE.AND UP0, UPT, UR6, 0x18, UPT ;  /* 0x000000180600788c */ /* 0x000fc8000bf05270 */
[----:B------:R-:W-:Y:S02]  /*25e0*/  USEL UR7, URZ, 0x1, UP0 ;  /* 0x00000001ff077887 */ /* 0x000fe40008000000 */
[----:B------:R-:W-:-:S04]  /*25f0*/  USEL UR6, UR6, URZ, UP0 ;  /* 0x000000ff06067287 */ /* 0x000fc80008000000 */
[----:B------:R-:W-:Y:S01]  /*2600*/  ULEA UR5, UR6, UR4, 0x3 ;  /* 0x0000000406057291 */ /* 0x000fe2000f8e18ff */
[----:B-1----:R-:W-:-:S04]  /*2610*/  LOP3.LUT R2, R17, UR7, RZ, 0x3c, !PT ;  /* 0x0000000711027c12 */ /* 0x002fc8000f8e3cff */
[----:B------:R-:W-:-:S04]  /*2620*/  SHF.L.U32 R3, R2, 0x1f, RZ ;  /* 0x0000001f02037819 */ /* 0x000fc800000006ff */
[----:B------:R-:W1:Y:S02]  /*2630*/  SYNCS.PHASECHK.TRANS64.TRYWAIT P0, [UR5], R3 ;  /* 0x00000003ff0075a7 */ /* 0x000e640008001105 */
[----:B-1----:R-:W-:Y:S05]  /*2640*/  @!P0 BRA `(.L_x_38) ;  /* 0x0000007400288947 */ /* 0x002fea0003800000 */
.L_x_159:
[----:B------:R-:W-:-:S04]  /*2650*/  UIADD3 UR6, UPT, UPT, UR6, 0x1, URZ ;  /* 0x0000000106067890 */ /* 0x000fc8000fffe0ff */
[----:B------:R-:W-:-:S04]  /*2660*/  UISETP.NE.AND UP0, UPT, UR6, 0x18, UPT ;  /* 0x000000180600788c */ /* 0x000fc8000bf05270 */
[----:B------:R-:W-:Y:S02]  /*2670*/  USEL UR7, URZ, 0x1, UP0 ;  /* 0x00000001ff077887 */ /* 0x000fe40008000000 */
[----:B------:R-:W-:-:S04]  /*2680*/  USEL UR6, UR6, URZ, UP0 ;  /* 0x000000ff06067287 */ /* 0x000fc80008000000 */
[----:B------:R-:W-:Y:S01]  /*2690*/  ULEA UR5, UR6, UR4, 0x3 ;  /* 0x0000000406057291 */ /* 0x000fe2000f8e18ff */
[----:B------:R-:W-:-:S04]  /*26a0*/  LOP3.LUT R2, R2, UR7, RZ, 0x3c, !PT ;  /* 0x0000000702027c12 */ /* 0x000fc8000f8e3cff */
[----:B-1----:R-:W-:-:S04]  /*26b0*/  SHF.L.U32 R3, R2, 0x1f, RZ ;  /* 0x0000001f02037819 */ /* 0x002fc800000006ff */
[----:B------:R-:W1:Y:S02]  /*26c0*/  SYNCS.PHASECHK.TRANS64.TRYWAIT P0, [UR5], R3 ;  /* 0x00000003ff0075a7 */ /* 0x000e640008001105 */
[----:B-1----:R-:W-:Y:S05]  /*26d0*/  @!P0 BRA `(.L_x_39) ;  /* 0x00000074001c8947 */ /* 0x002fea0003800000 */
.L_x_161:
        /* <DEDUP_REMOVED lines=9> */
.L_x_163:
        /* <DEDUP_REMOVED lines=9> */
.L_x_165:
        /* <DEDUP_REMOVED lines=9> */
.L_x_167:
        /* <DEDUP_REMOVED lines=9> */
.L_x_169:
        /* <DEDUP_REMOVED lines=9> */
.L_x_171:
        /* <DEDUP_REMOVED lines=9> */
.L_x_173:
        /* <DEDUP_REMOVED lines=9> */
.L_x_175:
        /* <DEDUP_REMOVED lines=9> */
.L_x_177:
        /* <DEDUP_REMOVED lines=9> */
.L_x_179:
        /* <DEDUP_REMOVED lines=9> */
.L_x_181:
        /* <DEDUP_REMOVED lines=9> */
.L_x_183:
        /* <DEDUP_REMOVED lines=9> */
.L_x_185:
        /* <DEDUP_REMOVED lines=9> */
.L_x_187:
        /* <DEDUP_REMOVED lines=9> */
.L_x_189:
        /* <DEDUP_REMOVED lines=9> */
.L_x_191:
        /* <DEDUP_REMOVED lines=9> */
.L_x_193:
        /* <DEDUP_REMOVED lines=9> */
.L_x_195:
        /* <DEDUP_REMOVED lines=9> */
.L_x_197:
        /* <DEDUP_REMOVED lines=9> */
.L_x_199:
        /* <DEDUP_REMOVED lines=9> */
.L_x_201:
[----:B------:R-:W-:-:S04]  /*3220*/  UIADD3 UR6, UPT, UPT, UR6, 0x1, URZ ;  /* 0x0000000106067890 */ /* 0x000fc8000fffe0ff */
[----:B------:R-:W-:-:S04]  /*3230*/  UISETP.NE.AND UP0, UPT, UR6, 0x18, UPT ;  /* 0x000000180600788c */ /* 0x000fc8000bf05270 */
[----:B------:R-:W-:Y:S02]  /*3240*/  USEL UR5, URZ, 0x1, UP0 ;  /* 0x00000001ff057887 */ /* 0x000fe40008000000 */
[----:B------:R-:W-:-:S04]  /*3250*/  USEL UR6, UR6, URZ, UP0 ;  /* 0x000000ff06067287 */ /* 0x000fc80008000000 */
[----:B------:R-:W-:Y:S01]  /*3260*/  ULEA UR6, UR6, UR4, 0x3 ;  /* 0x0000000406067291 */ /* 0x000fe2000f8e18ff */
[----:B------:R-:W-:-:S04]  /*3270*/  LOP3.LUT R2, R2, UR5, RZ, 0x3c, !PT ;  /* 0x0000000502027c12 */ /* 0x000fc8000f8e3cff */
[----:B------:R-:W-:Y:S01]  /*3280*/  SHF.L.U32 R2, R2, 0x1f, RZ ;  /* 0x0000001f02027819 */ /* 0x000fe200000006ff */
[----:B-1--4-:R-:W-:-:S07]  /*3290*/  IMAD.U32 R0, RZ, RZ, UR6 ;  /* 0x00000006ff007e24 */ /* 0x012fce000f8e00ff */
.L_x_60:
[----:B-1----:R1:W2:Y:S02]  /*32a0*/  SYNCS.PHASECHK.TRANS64.TRYWAIT P0, [R0+URZ], R2 ;  /* 0x00000002000075a7 */ /* 0x0022a400080011ff */
[----:B--2---:R-:W-:Y:S05]  /*32b0*/  @!P0 NANOSLEEP.SYNCS 0x989680 ;  /* 0x009896800000895d */ /* 0x004fea0003900000 */
[----:B------:R-:W2:Y:S02]  /*32c0*/  @!P0 SYNCS.PHASECHK.TRANS64 P0, [R0+URZ], R2 ;  /* 0x00000002000085a7 */ /* 0x000ea400080010ff */
[----:B--2---:R-:W-:Y:S05]  /*32d0*/  @P0 EXIT ;  /* 0x000000000000094d */ /* 0x004fea0003800000 */
[----:B------:R-:W-:Y:S05]  /*32e0*/  BRA `(.L_x_60) ;  /* 0xfffffffc00ec7947 */ /* 0x000fea000383ffff */
.L_x_18:
[----:B------:R-:W-:-:S04]  /*32f0*/  UISETP.NE.AND UP1, UPT, UR37, URZ, UPT ;  /* 0x000000ff2500728c */ /* 0x000fc8000bf25270 */
[----:B------:R-:W-:-:S09]  /*3300*/  UISETP.NE.OR UP1, UPT, UR8, 0x1, UP1 ;  /* 0x000000010800788c */ /* 0x000fd20008f25670 */
[----:B------:R-:W-:Y:S05]  /*3310*/  BRA.U UP1, `(.L_x_61) ;  /* 0x0000000501487547 */ /* 0x000fea000b800000 */
[----:B------:R-:W-:Y:S01]  /*3320*/  ISETP.NE.AND P2, PT, R2, RZ, PT ;  /* 0x000000ff0200720c */ /* 0x000fe20003f45270 */
[----:B------:R-:W-:Y:S01]  /*3330*/  IMAD.MOV.U32 R12, RZ, RZ, 0x1 ;  /* 0x00000001ff0c7424 */ /* 0x000fe200078e00ff */
[----:B------:R-:W-:Y:S02]  /*3340*/  CS2R R10, SRZ ;  /* 0x00000000000a7805 */ /* 0x000fe4000001ff00 */
[----:B------:R-:W-:Y:S01]  /*3350*/  CS2R R8, SRZ ;  /* 0x0000000000087805 */ /* 0x000fe2000001ff00 */
[----:B------:R-:W-:Y:S01]  /*3360*/  UMOV UR4, 0x400 ;  /* 0x0000040000047882 */ /* 0x000fe20000000000 */
[----:B------:R-:W-:Y:S01]  /*3370*/  UMOV UR6, URZ ;  /* 0x000000ff00067c82 */ /* 0x000fe20008000000 */
[----:B------:R-:W-:-:S12]  /*3380*/  ULEA UR37, UR37, UR4, 0x18 ;  /* 0x0000000425257291 */ /* 0x000fd8000f8ec0ff */
.L_x_65:
[----:B------:R-:W-:Y:S02]  /*3390*/  LEA R0, R8, UR37, 0x3 ;  /* 0x0000002508007c11 */ /* 0x000fe4000f8e18ff */
[----:B------:R-:W-:-:S03]  /*33a0*/  SHF.L.U32 R4, R9, 0x1f, RZ ;  /* 0x0000001f09047819 */ /* 0x000fc600000006ff */
[----:B------:R-:W-:Y:S01]  /*33b0*/  VIADD R5, R0, 0x240 ;  /* 0x0000024000057836 */ /* 0x000fe20000000000 */
[----:B------:R-:W1:Y:S02]  /*33c0*/  SYNCS.PHASECHK.TRANS64.TRYWAIT P0, [R0+URZ+0x230], R4 ;  /* 0x00023004000075a7 */ /* 0x000e6400080011ff */
[----:B-1----:R-:W-:Y:S05]  /*33d0*/  @!P0 BRA `(.L_x_62) ;  /* 0x0000006c00d48947 */ /* 0x002fea0003800000 */
.L_x_202:
[----:B------:R-:W-:Y:S01]  /*33e0*/  ULEA UR5, UR6, UR37, 0x3 ;  /* 0x0000002506057291 */ /* 0x000fe2000f8e18ff */
[----:B-1----:R-:W-:Y:S01]  /*33f0*/  PRMT R0, RZ, 0x654, R5 ;  /* 0x00000654ff007816 */ /* 0x002fe20000000005 */
[----:B------:R-:W-:Y:S01]  /*3400*/  @!P2 IMAD.MOV.U32 R4, RZ, RZ, 0x10 ;  /* 0x00000010ff04a424 */ /* 0x000fe200078e00ff */
[----:B------:R-:W-:Y:S01]  /*3410*/  SHF.L.U32 R5, R12, 0x1f, RZ ;  /* 0x0000001f0c057819 */ /* 0x000fe200000006ff */
[----:B------:R-:W-:Y:S01]  /*3420*/  UIADD3 UR4, UPT, UPT, UR5, 0x1d0, URZ ;  /* 0x000001d005047890 */ /* 0x000fe2000fffe0ff */
[----:B------:R1:W-:Y:S05]  /*3430*/  SYNCS.ARRIVE.TRANS64.RED.A1T0 RZ, [R0+URZ], RZ ;  /* 0x000000ff00ff79a7 */ /* 0x0003ea00081004ff */
[----:B------:R-:W-:Y:S01]  /*3440*/  IMAD.U32 R6, RZ, RZ, UR4 ;  /* 0x00000004ff067e24 */ /* 0x000fe2000f8e00ff */
[----:B------:R-:W2:Y:S04]  /*3450*/  SYNCS.PHASECHK.TRANS64.TRYWAIT P0, [UR5+0x1e0], R5 ;  /* 0x0001e005ff0075a7 */ /* 0x000ea80008001105 */
[----:B------:R-:W-:Y:S01]  /*3460*/  PRMT R6, R2, 0x654, R6 ;  /* 0x0000065402067816 */ /* 0x000fe20000000006 */
[----:B-12---:R-:W-:Y:S06]  /*3470*/  @!P0 BRA `(.L_x_63) ;  /* 0x0000006c00c08947 */ /* 0x006fec0003800000 */
.L_x_204:
[----:B------:R-:W-:Y:S01]  /*3480*/  ULEA UR4, UR6, UR37, 0x4 ;  /* 0x0000002506047291 */ /* 0x000fe2000f8e20ff */
[----:B------:R-:W-:Y:S01]  /*3490*/  SEL R3, R6, R3, !P2 ;  /* 0x0000000306037207 */ /* 0x000fe20005000000 */
[----:B------:R-:W-:Y:S01]  /*34a0*/  UIADD3 UR5, UPT, UPT, UR5, 0x1d0, URZ ;  /* 0x000001d005057890 */ /* 0x000fe2000fffe0ff */
[----:B-1----:R-:W-:Y:S01]  /*34b0*/  LEA R0, R11, UR37, 0x3 ;  /* 0x000000250b007c11 */ /* 0x002fe2000f8e18ff */
[----:B------:R-:W-:Y:S01]  /*34c0*/  UIADD3 UR4, UPT, UPT, UR4, 0x260, URZ ;  /* 0x0000026004047890 */ /* 0x000fe2000fffe0ff */
[----:B------:R1:W-:Y:S01]  /*34d0*/  @!P2 SYNCS.ARRIVE.TRANS64.RED RZ, [R3+URZ], R4 ;  /* 0x0000000403ffa9a7 */ /* 0x0003e200080004ff */
[----:B------:R-:W-:Y:S01]  /*34e0*/  UIADD3 UR6, UPT, UPT, UR6, 0x1, URZ ;  /* 0x0000000106067890 */ /* 0x000fe2000fffe0ff */
[----:B------:R-:W-:-:S03]  /*34f0*/  VIADD R8, R8, 0x1 ;  /* 0x0000000108087836 */ /* 0x000fc60000000000 */
[----:B------:R-:W-:Y:S02]  /*3500*/  UISETP.NE.AND UP0, UPT, UR6, 0x2, UPT ;  /* 0x000000020600788c */ /* 0x000fe4000bf05270 */
[----:B------:R-:W-:Y:S01]  /*3510*/  ISETP.NE.AND P0, PT, R8, 0x2, PT ;  /* 0x000000020800780c */ /* 0x000fe20003f05270 */
[----:B------:R-:W-:Y:S06]  /*3520*/  UGETNEXTWORKID.BROADCAST [UR4], [UR5] ;  /* 0x00000000040073ca */ /* 0x000fec0008000100 */
[----:B------:R-:W-:Y:S02]  /*3530*/  USEL UR4, URZ, 0x1, UP0 ;  /* 0x00000001ff047887 */ /* 0x000fe40008000000 */
[----:B------:R-:W-:-:S04]  /*3540*/  USEL UR6, UR6, URZ, UP0 ;  /* 0x000000ff06067287 */ /* 0x000fc80008000000 */
[----:B------:R-:W-:Y:S02]  /*3550*/  LOP3.LUT R12, R12, UR4, RZ, 0x3c, !PT ;  /* 0x000000040c0c7c12 */ /* 0x000fe4000f8e3cff */
[----:B-1----:R-:W-:-:S04]  /*3560*/  SHF.L.U32 R4, R10, 0x1f, RZ ;  /* 0x0000001f0a047819 */ /* 0x002fc800000006ff */
[----:B------:R-:W1:Y:S02]  /*3570*/  SYNCS.PHASECHK.TRANS64.TRYWAIT P1, [R0+URZ+0x1d0], R4 ;  /* 0x0001d004000075a7 */ /* 0x000e6400080211ff */
[----:B-1----:R-:W-:Y:S05]  /*3580*/  @!P1 BRA `(.L_x_64) ;  /* 0x0000006c00949947 */ /* 0x002fea0003800000 */
.L_x_205:
[C---:B-1----:R-:W-:Y:S01]  /*3590*/  LEA R4, R11.reuse, UR37, 0x4 ;  /* 0x000000250b047c11 */ /* 0x042fe2000f8e20ff */
[----:B------:R-:W-:Y:S01]  /*35a0*/  VIADD R0, R0, 0x1e0 ;  /* 0x000001e000007836 */ /* 0x000fe20000000000 */
[----:B------:R-:W-:Y:S01]  /*35b0*/  SEL R8, R8, RZ, P0 ;  /* 0x000000ff08087207 */ /* 0x000fe20000000000 */
[----:B------:R-:W-:-:S03]  /*35c0*/  VIADD R11, R11, 0x1 ;  /* 0x000000010b0b7836 */ /* 0x000fc60000000000 */
[----:B------:R-:W1:Y:S01]  /*35d0*/  LDS.128 R4, [R4+0x260] ;  /* 0x0002600004047984 */ /* 0x000e620000000c00 */
[----:B------:R-:W-:Y:S02]  /*35e0*/  PRMT R0, RZ, 0x654, R0 ;  /* 0x00000654ff007816 */ /* 0x000fe40000000000 */
[C---:B------:R-:W-:Y:S01]  /*35f0*/  ISETP.NE.AND P1, PT, R11.reuse, 0x2, PT ;  /* 0x000000020b00780c */ /* 0x040fe20003f25270 */
[----:B------:R-:W-:Y:S01]  /*3600*/  @!PT LDS RZ, [RZ] ;  /* 0x00000000fffff984 */ /* 0x000fe20000000800 */
[----:B------:R-:W-:Y:S01]  /*3610*/  @!PT LDS RZ, [RZ] ;  /* 0x00000000fffff984 */ /* 0x000fe20000000800 */
[----:B------:R-:W-:Y:S01]  /*3620*/  @!PT LDS RZ, [RZ] ;  /* 0x00000000fffff984 */ /* 0x000fe20000000800 */
[----:B------:R-:W-:Y:S01]  /*3630*/  @!PT LDS RZ, [RZ] ;  /* 0x00000000fffff984 */ /* 0x000fe20000000800 */
[----:B------:R2:W-:Y:S06]  /*3640*/  MEMBAR.ALL.CTA ;  /* 0x0000000000007992 */ /* 0x0005ec0000008000 */
[----:B--2---:R-:W2:Y:S01]  /*3650*/  FENCE.VIEW.ASYNC.S ;  /* 0x00000000000073c6 */ /* 0x004ea20000000000 */
[----:B------:R-:W-:Y:S01]  /*3660*/  SEL R11, R11, RZ, P1 ;  /* 0x000000ff0b0b7207 */ /* 0x000fe20000800000 */
[----:B--2---:R2:W-:Y:S01]  /*3670*/  SYNCS.ARRIVE.TRANS64.RED.A1T0 RZ, [R0+URZ], RZ ;  /* 0x000000ff00ff79a7 */ /* 0x0045e200081004ff */
[----:B-1----:R-:W-:-:S02]  /*3680*/  LOP3.LUT P3, RZ, R6, 0x1, RZ, 0xc0, !PT ;  /* 0x0000000106ff7812 */ /* 0x002fc4000786c0ff */
[----:B------:R-:W-:-:S04]  /*3690*/  SEL R4, RZ, 0x1, P1 ;  /* 0x00000001ff047807 */ /* 0x000fc80000800000 */
[----:B------:R-:W-:Y:S02]  /*36a0*/  LOP3.LUT R10, R10, R4, RZ, 0x3c, !PT ;  /* 0x000000040a0a7212 */ /* 0x000fe400078e3cff */
[----:B--2---:R-:W-:-:S04]  /*36b0*/  SEL R0, RZ, 0x1, P0 ;  /* 0x00000001ff007807 */ /* 0x004fc80000000000 */
[----:B------:R-:W-:Y:S01]  /*36c0*/  LOP3.LUT R9, R9, R0, RZ, 0x3c, !PT ;  /* 0x0000000009097212 */ /* 0x000fe200078e3cff */
[----:B------:R-:W-:Y:S06]  /*36d0*/  @P3 BRA `(.L_x_65) ;  /* 0xfffffffc002c3947 */ /* 0x000fec000383ffff */
[----:B------:R-:W-:Y:S01]  /*36e0*/  ULEA UR5, UR6, UR37, 0x3 ;  /* 0x0000002506057291 */ /* 0x000fe2000f8e18ff */
[----:B------:R-:W-:-:S08]  /*36f0*/  SHF.L.U32 R2, R12, 0x1f, RZ ;  /* 0x0000001f0c027819 */ /* 0x000fd000000006ff */
[----:B------:R-:W1:Y:S02]  /*3700*/  SYNCS.PHASECHK.TRANS64 P0, [UR5+0x1e0], R2 ;  /* 0x0001e002ff0075a7 */ /* 0x000e640008001005 */
[----:B-1----:R-:W-:Y:S05]  /*3710*/  @P0 BRA `(.L_x_66) ;  /* 0x0000000000080947 */ /* 0x002fea0003800000 */
[----:B------:R-:W1:Y:S02]  /*3720*/  SYNCS.PHASECHK.TRANS64.TRYWAIT P0, [UR5+0x1e0], R2 ;  /* 0x0001e002ff0075a7 */ /* 0x000e640008001105 */
[----:B-1----:R-:W-:Y:S05]  /*3730*/  @!P0 BRA `(.L_x_67) ;  /* 0x0000006c003c8947 */ /* 0x002fea0003800000 */
.L_x_66:
[----:B------:R-:W-:-:S04]  /*3740*/  UIADD3 UR4, UPT, UPT, UR6, 0x1, URZ ;  /* 0x0000000106047890 */ /* 0x000fc8000fffe0ff */
[----:B------:R-:W-:-:S04]  /*3750*/  UISETP.NE.AND UP0, UPT, UR4, 0x2, UPT ;  /* 0x000000020400788c */ /* 0x000fc8000bf05270 */
[----:B------:R-:W-:Y:S02]  /*3760*/  USEL UR7, URZ, 0x1, UP0 ;  /* 0x00000001ff077887 */ /* 0x000fe40008000000 */
[----:B------:R-:W-:-:S04]  /*3770*/  USEL UR4, UR4, URZ, UP0 ;  /* 0x000000ff04047287 */ /* 0x000fc80008000000 */
[----:B------:R-:W-:Y:S01]  /*3780*/  ULEA UR4, UR4, UR37, 0x3 ;  /* 0x0000002504047291 */ /* 0x000fe2000f8e18ff */
[----:B-1----:R-:W-:-:S04]  /*3790*/  LOP3.LUT R2, R12, UR7, RZ, 0x3c, !PT ;  /* 0x000000070c027c12 */ /* 0x002fc8000f8e3cff */
[----:B------:R-:W-:-:S04]  /*37a0*/  SHF.L.U32 R0, R2, 0x1f, RZ ;  /* 0x0000001f02007819 */ /* 0x000fc800000006ff */
[----:B------:R-:W1:Y:S02]  /*37b0*/  SYNCS.PHASECHK.TRANS64 P0, [UR4+0x1e0], R0 ;  /* 0x0001e000ff0075a7 */ /* 0x000e640008001004 */
[----:B-1----:R-:W-:Y:S05]  /*37c0*/  @P0 EXIT ;  /* 0x000000000000094d */ /* 0x002fea0003800000 */
[----:B------:R-:W-:Y:S02]  /*37d0*/  SHF.L.U32 R2, R2, 0x1f, RZ ;  /* 0x0000001f02027819 */ /* 0x000fe400000006ff */
[----:B------:R-:W-:-:S07]  /*37e0*/  MOV R0, UR4 ;  /* 0x0000000400007c02 */ /* 0x000fce0008000f00 */
.L_x_68:
[----:B-1----:R1:W2:Y:S02]  /*37f0*/  SYNCS.PHASECHK.TRANS64.TRYWAIT P0, [R0+URZ+0x1e0], R2 ;  /* 0x0001e002000075a7 */ /* 0x0022a400080011ff */
[----:B--2---:R-:W-:Y:S05]  /*3800*/  @!P0 NANOSLEEP.SYNCS 0x989680 ;  /* 0x009896800000895d */ /* 0x004fea0003900000 */
[----:B------:R-:W2:Y:S02]  /*3810*/  @!P0 SYNCS.PHASECHK.TRANS64 P0, [R0+URZ+0x1e0], R2 ;  /* 0x0001e002000085a7 */ /* 0x000ea400080010ff */
[----:B--2---:R-:W-:Y:S05]  /*3820*/  @P0 EXIT ;  /* 0x000000000000094d */ /* 0x004fea0003800000 */
[----:B------:R-:W-:Y:S05]  /*3830*/  BRA `(.L_x_68) ;  /* 0xfffffffc00ec7947 */ /* 0x000fea000383ffff */
.L_x_61:
[----:B------:R-:W-:-:S09]  /*3840*/  UISETP.NE.AND UP1, UPT, UR8, URZ, UPT ;  /* 0x000000ff0800728c */ /* 0x000fd2000bf25270 */
[----:B------:R-:W-:Y:S05]  /*3850*/  BRA.U UP1, `(.L_x_69) ;  /* 0x0000000d01607547 */ /* 0x000fea000b800000 */
[----:B------:R-:W-:Y:S01]  /*3860*/  UMOV UR4, 0x40 ;  /* 0x0000004000047882 */ /* 0x000fe20000000000 */
[----:B------:R-:W-:Y:S01]  /*3870*/  NOP ;  /* 0x0000000000007918 */ /* 0x000fe20000000000 */
[----:B------:R-:W-:Y:S01]  /*3880*/  ULEA UR4, UR37, UR4, 0x18 ;  /* 0x0000000425047291 */ /* 0x000fe2000f8ec0ff */
[----:B------:R-:W-:Y:S02]  /*3890*/  UMOV UR5, 0x400 ;  /* 0x0000040000057882 */ /* 0x000fe40000000000 */
[----:B------:R-:W-:-:S06]  /*38a0*/  ULEA UR37, UR37, UR5, 0x18 ;  /* 0x0000000525257291 */ /* 0x000fcc000f8ec0ff */
[----:B------:R-:W1:Y:S02]  /*38b0*/  LDS.U8 R0, [UR4+0x1c] ;  /* 0x00001c04ff007984 */ /* 0x000e640008000000 */
[----:B-1----:R-:W-:-:S13]  /*38c0*/  ISETP.NE.AND P0, PT, R0, RZ, PT ;  /* 0x000000ff0000720c */ /* 0x002fda0003f05270 */
[----:B------:R-:W-:Y:S05]  /*38d0*/  @P0 BRA `(.L_x_70) ;  /* 0x0000000000580947 */ /* 0x000fea0003800000 */
[----:B------:R-:W-:-:S13]  /*38e0*/  ELECT P0, URZ, PT ;  /* 0x0000000000ff782f */ /* 0x000fda0003800000 */
[----:B------:R-:W-:Y:S05]  /*38f0*/  @!P0 BRA `(.L_x_71) ;  /* 0x0000000000608947 */ /* 0x000fea0003800000 */
[----:B------:R-:W-:Y:S01]  /*3900*/  UMOV UR5, 0x10 ;  /* 0x0000001000057882 */ /* 0x000fe20000000000 */
[----:B------:R-:W-:Y:S01]  /*3910*/  HFMA2 R0, -RZ, RZ, 0, 5.9604644775390625e-08 ;  /* 0x00000001ff007431 */ /* 0x000fe200000001ff */
[----:B------:R-:W-:-:S03]  /*3920*/  MOV R2, 0xffff ;  /* 0x0000ffff00027802 */ /* 0x000fc60000000f00 */
[----:B------:R-:W-:Y:S04]  /*3930*/  DEPBAR.LE SB1, 0x36 ;  /* 0x00009d800000791a */ /* 0x000fe80000000000 */
[----:B------:R-:W1:Y:S02]  /*3940*/  UTCATOMSWS.FIND_AND_SET.ALIGN UP0, UR5, UR5 ;  /* 0x00000005000575e3 */ /* 0x000e640008000800 */
[----:B-1----:R-:W-:Y:S01]  /*3950*/  MOV R3, UR5 ;  /* 0x0000000500037c02 */ /* 0x002fe20008000f00 */
[----:B------:R-:W-:Y:S06]  /*3960*/  BRA.U UP0, `(.L_x_72) ;  /* 0x0000000100187547 */ /* 0x000fec000b800000 */
.L_x_73:
[----:B------:R-:W-:Y:S05]  /*3970*/  NANOSLEEP 0x64 ;  /* 0x000000640000795d */ /* 0x000fea0003800000 */
[----:B------:R-:W-:-:S05]  /*3980*/  UMOV UR5, 0x10 ;  /* 0x0000001000057882 */ /* 0x000fca0000000000 */
[----:B------:R-:W-:Y:S04]  /*3990*/  DEPBAR.LE SB1, 0x36 ;  /* 0x00009d800000791a */ /* 0x000fe80000000000 */
[----:B------:R-:W1:Y:S02]  /*39a0*/  UTCATOMSWS.FIND_AND_SET.ALIGN UP0, UR5, UR5 ;  /* 0x00000005000575e3 */ /* 0x000e640008000800 */
[----:B-1----:R-:W-:Y:S01]  /*39b0*/  MOV R3, UR5 ;  /* 0x0000000500037c02 */ /* 0x002fe20008000f00 */
[----:B------:R-:W-:Y:S05]  /*39c0*/  BRA.U !UP0, `(.L_x_73) ;  /* 0xfffffffd08e87547 */ /* 0x000fea000b83ffff */
.L_x_72:
[-C--:B------:R-:W-:Y:S02]  /*39d0*/  SHF.L.U32 R2, R2, R3.reuse, RZ ;  /* 0x0000000302027219 */ /* 0x080fe400000006ff */
[----:B------:R-:W-:Y:S01]  /*39e0*/  SHF.L.U32 R0, R0, R3, RZ ;  /* 0x0000000300007219 */ /* 0x000fe200000006ff */
[----:B------:R-:W-:Y:S02]  /*39f0*/  IMAD.SHL.U32 R3, R3, 0x20, RZ ;  /* 0x0000002003037824 */ /* 0x000fe400078e00ff */
[----:B------:R1:W-:Y:S04]  /*3a00*/  ATOMS.OR RZ, [UR4+0x14], R2 ;  /* 0x00001402ffff798c */ /* 0x0003e8000b000004 */
[----:B------:R1:W-:Y:S04]  /*3a10*/  ATOMS.OR RZ, [UR4+0x18], R0 ;  /* 0x00001800ffff798c */ /* 0x0003e8000b000004 */
[----:B------:R1:W-:Y:S01]  /*3a20*/  STS [UR37+0x280], R3 ;  /* 0x00028003ff007988 */ /* 0x0003e20008000825 */
[----:B------:R-:W-:Y:S05]  /*3a30*/  BRA `(.L_x_71) ;  /* 0x0000000000107947 */ /* 0x000fea0003800000 */
.L_x_70:
[----:B------:R-:W-:Y:S02]  /*3a40*/  MOV R0, 0xffffffff ;  /* 0xffffffff00007802 */ /* 0x000fe40000000f00 */
[----:B------:R-:W-:-:S03]  /*3a50*/  MOV R2, 0x3a80 ;  /* 0x00003a8000027802 */ /* 0x000fc60000000f00 */
[----:B------:R1:W-:Y:S04]  /*3a60*/  STS [UR37+0x280], R0 ;  /* 0x00028000ff007988 */ /* 0x0003e80008000825 */
[----:B-1-3-5:R-:W-:Y:S05]  /*3a70*/  CALL.REL.NOINC `($__internal_1_$__cuda_sm10x_tcgen05_guardrail_trap_phase_invalid_during_alloc) ;  /* 0x0000007000847944 */ /* 0x02afea0003c00000 */
.L_x_71:
[----:B------:R-:W-:Y:S05]  /*3a80*/  WARPSYNC.ALL ;  /* 0x0000000000007948 */ /* 0x000fea0003800000 */
[----:B------:R-:W2:Y:S01]  /*3a90*/  S2UR UR6, SR_CgaCtaId ;  /* 0x00000000000679c3 */ /* 0x000ea20000008800 */
[----:B------:R-:W-:Y:S01]  /*3aa0*/  UMOV UR4, 0x400 ;  /* 0x0000040000047882 */ /* 0x000fe20000000000 */
[----:B------:R-:W-:-:S06]  /*3ab0*/  NOP ;  /* 0x0000000000007918 */ /* 0x000fcc0000000000 */
[----:B------:R-:W-:Y:S06]  /*3ac0*/  BAR.ARV 0x6, 0xa0 ;  /* 0x0182800000007b1d */ /* 0x000fec0000002000 */
[----:B------:R-:W4:Y:S01]  /*3ad0*/  LDCU UR7, c[0x0][0x38c] ;  /* 0x00007180ff0777ac */ /* 0x000f220008000800 */
[----:B------:R-:W-:Y:S01]  /*3ae0*/  IMAD.MOV.U32 R11, RZ, RZ, 0x1 ;  /* 0x00000001ff0b7424 */ /* 0x000fe200078e00ff */
[----:B------:R-:W-:Y:S01]  /*3af0*/  CS2R R8, SRZ ;  /* 0x0000000000087805 */ /* 0x000fe2000001ff00 */
[----:B------:R-:W-:Y:S01]  /*3b00*/  IMAD.MOV.U32 R10, RZ, RZ, RZ ;  /* 0x000000ffff0a7224 */ /* 0x000fe200078e00ff */
[----:B------:R-:W-:Y:S01]  /*3b10*/  UMOV UR18, URZ ;  /* 0x000000ff00127c82 */ /* 0x000fe20008000000 */
[----:B------:R-:W-:Y:S01]  /*3b20*/  UMOV UR17, URZ ;  /* 0x000000ff00117c82 */ /* 0x000fe20008000000 */
[----:B------:R-:W-:Y:S01]  /*3b30*/  UMOV UR20, 0x0 ;  /* 0x0000000000147882 */ /* 0x000fe20000000000 */
[----:B------:R-:W-:Y:S01]  /*3b40*/  UMOV UR21, 0x8200010 ;  /* 0x0820001000157882 */ /* 0x000fe20000000000 */
[----:B--2---:R-:W-:Y:S01]  /*3b50*/  ULEA UR6, UR6, UR4, 0x18 ;  /* 0x0000000406067291 */ /* 0x004fe2000f8ec0ff */
[----:B------:R-:W2:Y:S03]  /*3b60*/  LDCU UR4, c[0x0][0x38c] ;  /* 0x00007180ff0477ac */ /* 0x000ea60008000800 */
[----:B------:R-:W-:-:S02]  /*3b70*/  UIADD3 UR11, UPT, UPT, UR6, 0x8600, URZ ;  /* 0x00008600060b7890 */ /* 0x000fc4000fffe0ff */
[----:B----4-:R-:W-:-:S03]  /*3b80*/  UIADD3 UR7, UPT, UPT, UR7, 0xf, URZ ;  /* 0x0000000f07077890 */ /* 0x010fc6000fffe0ff */
[----:B-1----:R-:W1:Y:S01]  /*3b90*/  LDS R0, [UR6+0x280] ;  /* 0x00028006ff007984 */ /* 0x002e620008000800 */
[----:B------:R-:W-:Y:S02]  /*3ba0*/  UIADD3 UR12, UPT, UPT, UR6, 0x20600, URZ ;  /* 0x00020600060c7890 */ /* 0x000fe4000fffe0ff */
[----:B------:R-:W-:Y:S02]  /*3bb0*/  USHF.R.S32.HI UR5, URZ, 0x1f, UR7 ;  /* 0x0000001fff057899 */ /* 0x000fe40008011407 */
[----:B------:R-:W-:Y:S02]  /*3bc0*/  USHF.R.U32.HI UR11, URZ, 0x4, UR11 ;  /* 0x00000004ff0b7899 */ /* 0x000fe4000801160b */
[----:B------:R-:W-:Y:S02]  /*3bd0*/  ULEA.HI UR5, UR5, UR7, URZ, 0x4 ;  /* 0x0000000705057291 */ /* 0x000fe4000f8f20ff */
[----:B------:R-:W-:Y:S02]  /*3be0*/  USHF.R.U32.HI UR12, URZ, 0x4, UR12 ;  /* 0x00000004ff0c7899 */ /* 0x000fe4000801160c */
[----:B------:R-:W-:-:S02]  /*3bf0*/  USHF.R.S32.HI UR5, URZ, 0x4, UR5 ;  /* 0x00000004ff057899 */ /* 0x000fc40008011405 */
[----:B------:R-:W-:Y:S02]  /*3c00*/  ULOP3.LUT UR11, UR11, 0x3fff, URZ, 0xc0, !UPT ;  /* 0x00003fff0b0b7892 */ /* 0x000fe4000f8ec0ff */
[----:B------:R-:W-:Y:S02]  /*3c10*/  UISETP.LT.AND UP0, UPT, UR5, 0x1, UPT ;  /* 0x000000010500788c */ /* 0x000fe4000bf01270 */
[----:B------:R-:W-:Y:S02]  /*3c20*/  ULOP3.LUT UR12, UR12, 0x3fff, URZ, 0xc0, !UPT ;  /* 0x00003fff0c0c7892 */ /* 0x000fe4000f8ec0ff */
[----:B------:R-:W-:Y:S02]  /*3c30*/  USEL UR10, UR5, 0x1, !UP0 ;  /* 0x00000001050a7887 */ /* 0x000fe4000c000000 */
[----:B------:R-:W-:Y:S02]  /*3c40*/  ULOP3.LUT UR11, UR11, 0x10000, URZ, 0xfc, !UPT ;  /* 0x000100000b0b7892 */ /* 0x000fe4000f8efcff */
[----:B------:R-:W-:-:S02]  /*3c50*/  ULOP3.LUT UR12, UR12, 0x10000, URZ, 0xfc, !UPT ;  /* 0x000100000c0c7892 */ /* 0x000fc4000f8efcff */
[----:B------:R-:W-:Y:S02]  /*3c60*/  UIADD3 UR10, UPT, UPT, -UR10, URZ, URZ ;  /* 0x000000ff0a0a7290 */ /* 0x000fe4000fffe1ff */
[----:B--2---:R-:W-:Y:S01]  /*3c70*/  UISETP.GE.AND UP3, UPT, UR4, 0x1, UPT ;  /* 0x000000010400788c */ /* 0x004fe2000bf66270 */
[----:B-1----:R-:W-:-:S15]  /*3c80*/  R2UR UR19, R0 ;  /* 0x00000000001372ca */ /* 0x002fde00000e0000 */
.L_x_80:
[----:B------:R-:W-:Y:S02]  /*3c90*/  LEA R0, R10, UR6, 0x3 ;  /* 0x000000060a007c11 */ /* 0x000fe4000f8e18ff */
[----:B------:R-:W-:Y:S02]  /*3ca0*/  SHF.L.U32 R2, R9, 0x1f, RZ ;  /* 0x0000001f09027819 */ /* 0x000fe400000006ff */
[----:B------:R-:W-:Y:S01]  /*3cb0*/  PLOP3.LUT P0, PT, PT, PT, UP3, 0x80, 0x8 ;  /* 0x000000000008781c */ /* 0x000fe20003f0f038 */
[----:B------:R-:W-:Y:S01]  /*3cc0*/  VIADD R3, R0, 0x1e0 ;  /* 0x000001e000037836 */ /* 0x000fe20000000000 */
[----:B-1----:R-:W1:Y:S02]  /*3cd0*/  SYNCS.PHASECHK.TRANS64.TRYWAIT P1, [R0+URZ+0x1d0], R2 ;  /* 0x0001d002000075a7 */ /* 0x002e6400080211ff */
[----:B-1--4-:R-:W-:Y:S09]  /*3ce0*/  @!P1 BRA `(.L_x_74) ;  /* 0x0000006400e89947 */ /* 0x012ff20003800000 */
.L_x_207:
[----:B------:R-:W-:Y:S01]  /*3cf0*/  LEA R4, R10, UR6, 0x4 ;  /* 0x000000060a047c11 */ /* 0x000fe2000f8e20ff */
[----:B------:R-:W-:Y:S01]  /*3d00*/  @UP3 ULEA UR4, UR17, UR6, 0x3 ;  /* 0x0000000611043291 */ /* 0x000fe2000f8e18ff */
[----:B------:R-:W-:Y:S01]  /*3d10*/  PLOP3.LUT P2, PT, PT, PT, PT, 0x80, 0x8 ;  /* 0x000000000008781c */ /* 0x000fe20003f4f070 */
[----:B------:R-:W-:Y:S01]  /*3d20*/  ULEA UR9, UR18, UR6, 0x3 ;  /* 0x0000000612097291 */ /* 0x000fe2000f8e18ff */
[----:B------:R-:W-:Y:S02]  /*3d30*/  PRMT R3, RZ, 0x654, R3 ;  /* 0x00000654ff037816 */ /* 0x000fe40000000003 */
[----:B------:R-:W2:Y:S01]  /*3d40*/  LDS.128 R4, [R4+0x260] ;  /* 0x0002600004047984 */ /* 0x000ea20000000c00 */
[----:B-1----:R-:W-:Y:S02]  /*3d50*/  @P0 SHF.L.U32 R2, R8, 0x1f, RZ ;  /* 0x0000001f08020819 */ /* 0x002fe400000006ff */
[----:B------:R-:W-:Y:S01]  /*3d60*/  SHF.L.U32 R0, R11, 0x1f, RZ ;  /* 0x0000001f0b007819 */ /* 0x000fe200000006ff */
[----:B------:R-:W-:Y:S01]  /*3d70*/  @!PT LDS RZ, [RZ] ;  /* 0x00000000fffff984 */ /* 0x000fe20000000800 */
[----:B------:R-:W-:Y:S01]  /*3d80*/  @!PT LDS RZ, [RZ] ;  /* 0x00000000fffff984 */ /* 0x000fe20000000800 */
[----:B------:R-:W-:Y:S01]  /*3d90*/  @!PT LDS RZ, [RZ] ;  /* 0x00000000fffff984 */ /* 0x000fe20000000800 */
[----:B------:R-:W-:Y:S01]  /*3da0*/  @!PT LDS RZ, [RZ] ;  /* 0x00000000fffff984 */ /* 0x000fe20000000800 */
[----:B------:R1:W-:Y:S06]  /*3db0*/  MEMBAR.ALL.CTA ;  /* 0x0000000000007992 */ /* 0x0003ec0000008000 */
[----:B-1----:R-:W1:Y:S02]  /*3dc0*/  FENCE.VIEW.ASYNC.S ;  /* 0x00000000000073c6 */ /* 0x002e640000000000 */
[----:B-1----:R1:W-:Y:S01]  /*3dd0*/  SYNCS.ARRIVE.TRANS64.RED.A1T0 RZ, [R3+URZ], RZ ;  /* 0x000000ff03ff79a7 */ /* 0x0023e200081004ff */
[----:B------:R1:W4:Y:S01]  /*3de0*/  @P0 SYNCS.PHASECHK.TRANS64.TRYWAIT P2, [UR4], R2 ;  /* 0x00000002ff0005a7 */ /* 0x0003220008041104 */
[----:B--2---:R-:W-:Y:S01]  /*3df0*/  LOP3.LUT P1, RZ, R6, 0x1, RZ, 0xc0, !PT ;  /* 0x0000000106ff7812 */ /* 0x004fe2000782c0ff */
[----:B------:R-:W2:Y:S02]  /*3e00*/  SYNCS.PHASECHK.TRANS64.TRYWAIT P0, [UR9+0x210], R0 ;  /* 0x00021000ff0075a7 */ /* 0x000ea40008001109 */
[----:B-12-4-:R-:W-:Y:S10]  /*3e10*/  @!P0 BRA `(.L_x_75) ;  /* 0x0000006400b08947 */ /* 0x016ff40003800000 */
.L_x_209:
[----:B------:R-:W-:Y:S01]  /*3e20*/  IADD3 R10, PT, PT, R10, 0x1, RZ ;  /* 0x000000010a0a7810 */ /* 0x000fe20007ffe0ff */
[----:B------:R-:W-:Y:S06]  /*3e30*/  BRA.U !UP3, `(.L_x_76) ;  /* 0x000000010b887547 */ /* 0x000fec000b800000 */
[----:B------:R-:W-:Y:S02]  /*3e40*/  ULEA UR8, UR18, UR19, 0x7 ;  /* 0x0000001312087291 */ /* 0x000fe4000f8e38ff */
[----:B------:R-:W-:Y:S01]  /*3e50*/  UPLOP3.LUT UP4, UPT, UPT, UPT, UPT, 0x40, 0x4 ;  /* 0x000000000004789c */ /* 0x000fe20003f8e870 */
[----:B------:R-:W-:Y:S01]  /*3e60*/  UMOV UR16, UR10 ;  /* 0x0000000a00107c82 */ /* 0x000fe20008000000 */
[----:B------:R-:W-:Y:S01]  /*3e70*/  UMOV UR15, UR5 ;  /* 0x00000005000f7c82 */ /* 0x000fe20008000000 */
[----:B------:R-:W-:-:S08]  /*3e80*/  UMOV UR14, UR17 ;  /* 0x00000011000e7c82 */ /* 0x000fd00008000000 */
.L_x_79:
[----:B------:R-:W-:Y:S02]  /*3e90*/  UIADD3 UR16, UPT, UPT, UR16, 0x1, URZ ;  /* 0x0000000110107890 */ /* 0x000fe4000fffe0ff */
[----:B--2---:R-:W-:Y:S02]  /*3ea0*/  ULEA UR7, UR14, UR6, 0x3 ;  /* 0x000000060e077291 */ /* 0x004fe4000f8e18ff */
[----:B------:R-:W-:Y:S01]  /*3eb0*/  UISETP.NE.AND UP0, UPT, UR16, URZ, UPT ;  /* 0x000000ff1000728c */ /* 0x000fe2000bf05270 */
[----:B----4-:R-:W-:Y:S10]  /*3ec0*/  @P2 BRA `(.L_x_77) ;  /* 0x00000000000c2947 */ /* 0x010ff40003800000 */
[----:B-1----:R-:W-:Y:S04]  /*3ed0*/  SHF.L.U32 R2, R8, 0x1f, RZ ;  /* 0x0000001f08027819 */ /* 0x002fe800000006ff */
[----:B------:R-:W1:Y:S02]  /*3ee0*/  SYNCS.PHASECHK.TRANS64.TRYWAIT P0, [UR7], R2 ;  /* 0x00000002ff0075a7 */ /* 0x000e640008001107 */
[----:B-1----:R-:W-:Y:S05]  /*3ef0*/  @!P0 BRA `(.L_x_78) ;  /* 0x0000006400908947 */ /* 0x002fea0003800000 */
.L_x_77:
[----:B------:R-:W-:Y:S01]  /*3f00*/  UISETP.NE.AND UP1, UPT, UR15, 0x1, UPT ;  /* 0x000000010f00788c */ /* 0x000fe2000bf25270 */
[----:B------:R-:W-:Y:S01]  /*3f10*/  PLOP3.LUT P2, PT, PT, PT, PT, 0x80, 0x8 ;  /* 0x000000000008781c */ /* 0x000fe20003f4f070 */
[----:B------:R-:W-:Y:S02]  /*3f20*/  UIADD3 UR17, UPT, UPT, UR14, 0x1, URZ ;  /* 0x000000010e117890 */ /* 0x000fe4000fffe0ff */
[----:B------:R-:W-:Y:S02]  /*3f30*/  ULEA UR22, UR14, UR12, 0x8 ;  /* 0x0000000c0e167291 */ /* 0x000fe4000f8e40ff */
[----:B------:R-:W-:Y:S01]  /*3f40*/  UISETP.NE.AND UP2, UPT, UR17, 0x18, UPT ;  /* 0x000000181100788c */ /* 0x000fe2000bf45270 */
[----:B------:R-:W-:Y:S01]  /*3f50*/  PLOP3.LUT P0, PT, PT, PT, UP1, 0x80, 0x8 ;  /* 0x000000000008781c */ /* 0x000fe20003f0f018 */
[----:B------:R-:W-:Y:S02]  /*3f60*/  ULEA UR24, UR14, UR11, 0x8 ;  /* 0x0000000b0e187291 */ /* 0x000fe4000f8e40ff */
[----:B------:R-:W-:Y:S02]  /*3f70*/  USEL UR13, URZ, 0x1, UP2 ;  /* 0x00000001ff0d7887 */ /* 0x000fe40009000000 */
[----:B------:R-:W-:Y:S02]  /*3f80*/  USEL UR17, UR17, URZ, UP2 ;  /* 0x000000ff11117287 */ /* 0x000fe40009000000 */
[----:B------:R-:W-:Y:S02]  /*3f90*/  UIADD3 UR7, UPT, UPT, UR7, 0xc0, URZ ;  /* 0x000000c007077890 */ /* 0x000fe4000fffe0ff */
[----:B------:R-:W-:Y:S01]  /*3fa0*/  @UP1 ULEA UR4, UR17, UR6, 0x3 ;  /* 0x0000000611041291 */ /* 0x000fe2000f8e18ff */
[----:B------:R-:W-:Y:S01]  /*3fb0*/  LOP3.LUT R8, R8, UR13, RZ, 0x3c, !PT ;  /* 0x0000000d08087c12 */ /* 0x000fe2000f8e3cff */
[----:B------:R-:W-:Y:S01]  /*3fc0*/  UMOV UR23, 0xc0004010 ;  /* 0xc000401000177882 */ /* 0x000fe20000000000 */
[----:B------:R-:W-:Y:S01]  /*3fd0*/  UMOV UR25, 0xc0004010 ;  /* 0xc000401000197882 */ /* 0x000fe20000000000 */
[----:B------:R-:W-:Y:S01]  /*3fe0*/  UIADD3 UR15, UPT, UPT, UR15, -0x1, URZ ;  /* 0xffffffff0f0f7890 */ /* 0x000fe2000fffe0ff */
[----:B-1----:R-:W-:Y:S01]  /*3ff0*/  @P0 SHF.L.U32 R0, R8, 0x1f, RZ ;  /* 0x0000001f08000819 */ /* 0x002fe200000006ff */
[----:B------:R-:W-:Y:S03]  /*4000*/  UMOV UR14, UR17 ;  /* 0x00000011000e7c82 */ /* 0x000fe60008000000 */
[----:B------:R2:W4:Y:S01]  /*4010*/  @P0 SYNCS.PHASECHK.TRANS64.TRYWAIT P2, [UR4], R0 ;  /* 0x00000000ff0005a7 */ /* 0x0005220008041104 */
[----:B------:R2:W-:Y:S01]  /*4020*/  UTCHMMA gdesc[UR24], gdesc[UR22], tmem[UR8], tmem[UR20], idesc[UR21], UP4 ;  /* 0x00ff1416180075ea */ /* 0x0005e2000a000008 */
[----:B------:R-:W-:Y:S01]  /*4030*/  UPLOP3.LUT UP4, UPT, UPT, UPT, UPT, 0x80, 0x8 ;  /* 0x000000000008789c */ /* 0x000fe20003f8f070 */
[----:B------:R2:W-:Y:S01]  /*4040*/  UTCBAR [UR7], URZ ;  /* 0x000000ff070073e9 */ /* 0x0005e200080000ff */
[----:B------:R-:W-:Y:S09]  /*4050*/  BRA.U UP0, `(.L_x_79) ;  /* 0xfffffffd008c7547 */ /* 0x000ff2000b83ffff */
.L_x_76:
[----:B------:R-:W-:Y:S01]  /*4060*/  UIADD3 UR18, UPT, UPT, UR18, 0x1, URZ ;  /* 0x0000000112127890 */ /* 0x000fe2000fffe0ff */
[C---:B------:R-:W-:Y:S01]  /*4070*/  ISETP.NE.AND P0, PT, R10.reuse, 0x2, PT ;  /* 0x000000020a00780c */ /* 0x040fe20003f05270 */
[----:B------:R-:W-:Y:S02]  /*4080*/  UIADD3 UR9, UPT, UPT, UR9, 0x1f0, URZ ;  /* 0x000001f009097890 */ /* 0x000fe4000fffe0ff */
[----:B------:R-:W-:Y:S01]  /*4090*/  UISETP.NE.AND UP0, UPT, UR18, 0x4, UPT ;  /* 0x000000041200788c */ /* 0x000fe2000bf05270 */
[----:B-12---:R-:W-:Y:S02]  /*40a0*/  SEL R0, RZ, 0x1, P0 ;  /* 0x00000001ff007807 */ /* 0x006fe40000000000 */
[----:B------:R-:W-:Y:S01]  /*40b0*/  SEL R10, R10, RZ, P0 ;  /* 0x000000ff0a0a7207 */ /* 0x000fe20000000000 */
[----:B------:R-:W-:Y:S01]  /*40c0*/  USEL UR4, URZ, 0x1, UP0 ;  /* 0x00000001ff047887 */ /* 0x000fe20008000000 */
[----:B------:R-:W-:Y:S01]  /*40d0*/  LOP3.LUT R9, R9, R0, RZ, 0x3c, !PT ;  /* 0x0000000009097212 */ /* 0x000fe200078e3cff */
[----:B------:R-:W-:Y:S01]  /*40e0*/  USEL UR18, UR18, URZ, UP0 ;  /* 0x000000ff12127287 */ /* 0x000fe20008000000 */
[----:B------:R1:W-:Y:S03]  /*40f0*/  UTCBAR [UR9], URZ ;  /* 0x000000ff090073e9 */ /* 0x0003e600080000ff */
[----:B------:R-:W-:Y:S01]  /*4100*/  LOP3.LUT R11, R11, UR4, RZ, 0x3c, !PT ;  /* 0x000000040b0b7c12 */ /* 0x000fe2000f8e3cff */
[----:B------:R-:W-:Y:S07]  /*4110*/  @P1 BRA `(.L_x_80) ;  /* 0xfffffff800dc1947 */ /* 0x000fee000383ffff */
[----:B------:R-:W2:Y:S01]  /*4120*/  S2UR UR4, SR_CgaCtaId ;  /* 0x00000000000479c3 */ /* 0x000ea20000008800 */
[----:B------:R-:W-:Y:S01]  /*4130*/  ELECT P0, URZ, PT ;  /* 0x0000000000ff782f */ /* 0x000fe20003800000 */
[----:B------:R-:W-:Y:S01]  /*4140*/  IMAD.MOV.U32 R0, RZ, RZ, 0x1 ;  /* 0x00000001ff007424 */ /* 0x000fe200078e00ff */
[----:B------:R-:W-:Y:S01]  /*4150*/  UIADD3 UR6, UPT, UPT, UR6, 0x210, URZ ;  /* 0x0000021006067890 */ /* 0x000fe2000fffe0ff */
[----:B------:R-:W-:Y:S01]  /*4160*/  SHF.L.U32 R2, R11, 0x1f, RZ ;  /* 0x0000001f0b027819 */ /* 0x000fe200000006ff */
[----:B------:R-:W-:-:S03]  /*4170*/  UMOV UR5, 0x40 ;  /* 0x0000004000057882 */ /* 0x000fc60000000000 */
[----:B------:R-:W-:Y:S01]  /*4180*/  UVIRTCOUNT.DEALLOC.SMPOOL 0x80 ;  /* 0x000000800000784c */ /* 0x000fe20000000000 */
[----:B--2---:R-:W-:Y:S02]  /*4190*/  ULEA UR4, UR4, UR5, 0x18 ;  /* 0x0000000504047291 */ /* 0x004fe4000f8ec0ff */
[----:B------:R-:W-:-:S07]  /*41a0*/  ULEA UR5, UR18, UR6, 0x3 ;  /* 0x0000000612057291 */ /* 0x000fce000f8e18ff */
[----:B------:R2:W-:Y:S02]  /*41b0*/  @P0 STS.U8 [UR4+0x1c], R0 ;  /* 0x00001c00ff000988 */ /* 0x0005e40008000004 */
[----:B------:R-:W3:Y:S02]  /*41c0*/  SYNCS.PHASECHK.TRANS64.TRYWAIT P0, [UR5], R2 ;  /* 0x00000002ff0075a7 */ /* 0x000ee40008001105 */
[----:B--23--:R-:W-:Y:S05]  /*41d0*/  @!P0 BRA `(.L_x_81) ;  /* 0x0000006000f08947 */ /* 0x00cfea0003800000 */
.L_x_212:
[----:B------:R-:W-:-:S04]  /*41e0*/  UIADD3 UR7, UPT, UPT, UR18, 0x1, URZ ;  /* 0x0000000112077890 */ /* 0x000fc8000fffe0ff */
[----:B------:R-:W-:-:S04]  /*41f0*/  UISETP.NE.AND UP0, UPT, UR7, 0x4, UPT ;  /* 0x000000040700788c */ /* 0x000fc8000bf05270 */
[----:B------:R-:W-:Y:S02]  /*4200*/  USEL UR8, URZ, 0x1, UP0 ;  /* 0x00000001ff087887 */ /* 0x000fe40008000000 */
[----:B------:R-:W-:-:S04]  /*4210*/  USEL UR7, UR7, URZ, UP0 ;  /* 0x000000ff07077287 */ /* 0x000fc80008000000 */
[----:B------:R-:W-:Y:S01]  /*4220*/  ULEA UR5, UR7, UR6, 0x3 ;  /* 0x0000000607057291 */ /* 0x000fe2000f8e18ff */
[----:B--2---:R-:W-:-:S04]  /*4230*/  LOP3.LUT R2, R11, UR8, RZ, 0x3c, !PT ;  /* 0x000000080b027c12 */ /* 0x004fc8000f8e3cff */
[----:B------:R-:W-:-:S04]  /*4240*/  SHF.L.U32 R3, R2, 0x1f, RZ ;  /* 0x0000001f02037819 */ /* 0x000fc800000006ff */
[----:B------:R-:W2:Y:S02]  /*4250*/  SYNCS.PHASECHK.TRANS64.TRYWAIT P0, [UR5], R3 ;  /* 0x00000003ff0075a7 */ /* 0x000ea40008001105 */
[----:B--2---:R-:W-:Y:S05]  /*4260*/  @!P0 BRA `(.L_x_82) ;  /* 0x0000006000e48947 */ /* 0x004fea0003800000 */
.L_x_214:
[----:B------:R-:W-:-:S04]  /*4270*/  UIADD3 UR7, UPT, UPT, UR7, 0x1, URZ ;  /* 0x0000000107077890 */ /* 0x000fc8000fffe0ff */
[----:B------:R-:W-:-:S04]  /*4280*/  UISETP.NE.AND UP0, UPT, UR7, 0x4, UPT ;  /* 0x000000040700788c */ /* 0x000fc8000bf05270 */
[----:B------:R-:W-:Y:S02]  /*4290*/  USEL UR8, URZ, 0x1, UP0 ;  /* 0x00000001ff087887 */ /* 0x000fe40008000000 */
[----:B------:R-:W-:-:S04]  /*42a0*/  USEL UR7, UR7, URZ, UP0 ;  /* 0x000000ff07077287 */ /* 0x000fc80008000000 */
[----:B------:R-:W-:Y:S01]  /*42b0*/  ULEA UR5, UR7, UR6, 0x3 ;  /* 0x0000000607057291 */ /* 0x000fe2000f8e18ff */
[----:B------:R-:W-:-:S04]  /*42c0*/  LOP3.LUT R2, R2, UR8, RZ, 0x3c, !PT ;  /* 0x0000000802027c12 */ /* 0x000fc8000f8e3cff */
[----:B--2---:R-:W-:-:S04]  /*42d0*/  SHF.L.U32 R3, R2, 0x1f, RZ ;  /* 0x0000001f02037819 */ /* 0x004fc800000006ff */
[----:B------:R-:W2:Y:S02]  /*42e0*/  SYNCS.PHASECHK.TRANS64.TRYWAIT P0, [UR5], R3 ;  /* 0x00000003ff0075a7 */ /* 0x000ea40008001105 */
[----:B--2---:R-:W-:Y:S05]  /*42f0*/  @!P0 BRA `(.L_x_83) ;  /* 0x0000006000d88947 */ /* 0x004fea0003800000 */
.L_x_216:
[----:B------:R-:W-:-:S04]  /*4300*/  UIADD3 UR7, UPT, UPT, UR7, 0x1, URZ ;  /* 0x0000000107077890 */ /* 0x000fc8000fffe0ff */
[----:B------:R-:W-:-:S04]  /*4310*/  UISETP.NE.AND UP0, UPT, UR7, 0x4, UPT ;  /* 0x000000040700788c */ /* 0x000fc8000bf05270 */
[----:B------:R-:W-:Y:S02]  /*4320*/  USEL UR5, URZ, 0x1, UP0 ;  /* 0x00000001ff057887 */ /* 0x000fe40008000000 */
[----:B------:R-:W-:-:S04]  /*4330*/  USEL UR7, UR7, URZ, UP0 ;  /* 0x000000ff07077287 */ /* 0x000fc80008000000 */
[----:B------:R-:W-:Y:S01]  /*4340*/  ULEA UR7, UR7, UR6, 0x3 ;  /* 0x0000000607077291 */ /* 0x000fe2000f8e18ff */
[----:B------:R-:W-:-:S04]  /*4350*/  LOP3.LUT R2, R2, UR5, RZ, 0x3c, !PT ;  /* 0x0000000502027c12 */ /* 0x000fc8000f8e3cff */
[----:B------:R-:W-:-:S04]  /*4360*/  SHF.L.U32 R2, R2, 0x1f, RZ ;  /* 0x0000001f02027819 */ /* 0x000fc800000006ff */
[----:B------:R-:W3:Y:S02]  /*4370*/  SYNCS.PHASECHK.TRANS64.TRYWAIT P0, [UR7], R2 ;  /* 0x00000002ff0075a7 */ /* 0x000ee40008001107 */
[----:B---3--:R-:W-:Y:S05]  /*4380*/  @!P0 BRA `(.L_x_84) ;  /* 0x0000006000cc8947 */ /* 0x008fea0003800000 */
.L_x_218:
[----:B------:R-:W-:Y:S01]  /*4390*/  NOP ;  /* 0x0000000000007918 */ /* 0x000fe20000000000 */
[----:B--2---:R-:W2:Y:S01]  /*43a0*/  LDS R0, [UR4+0x14] ;  /* 0x00001404ff007984 */ /* 0x004ea20008000800 */
[----:B------:R-:W-:Y:S01]  /*43b0*/  ULOP3.LUT UR6, UR19, 0xffff, URZ, 0xc0, !UPT ;  /* 0x0000ffff13067892 */ /* 0x000fe2000f8ec0ff */
[----:B------:R-:W-:Y:S01]  /*43c0*/  UMOV UR8, 0xffff ;  /* 0x0000ffff00087882 */ /* 0x000fe20000000000 */
[----:B------:R-:W-:Y:S02]  /*43d0*/  UMOV UR5, 0x1 ;  /* 0x0000000100057882 */ /* 0x000fe40000000000 */
[----:B------:R-:W-:-:S04]  /*43e0*/  USHF.R.U32.HI UR6, URZ, 0x5, UR6 ;  /* 0x00000005ff067899 */ /* 0x000fc80008011606 */
[----:B------:R-:W-:Y:S02]  /*43f0*/  USHF.L.U32 UR8, UR8, UR6, URZ ;  /* 0x0000000608087299 */ /* 0x000fe400080006ff */
[----:B------:R-:W-:-:S04]  /*4400*/  USHF.L.U32 UR5, UR5, UR6, URZ ;  /* 0x0000000605057299 */ /* 0x000fc800080006ff */
[----:B--2---:R-:W-:-:S04]  /*4410*/  LOP3.LUT R0, R0, UR8, RZ, 0xc0, !PT ;  /* 0x0000000800007c12 */ /* 0x004fc8000f8ec0ff */
[----:B------:R-:W-:-:S13]  /*4420*/  ISETP.NE.AND P0, PT, R0, UR8, PT ;  /* 0x0000000800007c0c */ /* 0x000fda000bf05270 */
[----:B------:R-:W-:Y:S05]  /*4430*/  @P0 BRA `(.L_x_85) ;  /* 0x0000000000580947 */ /* 0x000fea0003800000 */
[----:B------:R-:W2:Y:S02]  /*4440*/  LDS R0, [UR4+0x18] ;  /* 0x00001804ff007984 */ /* 0x000ea40008000800 */
[----:B--2---:R-:W-:-:S04]  /*4450*/  LOP3.LUT R0, R0, UR5, RZ, 0xc0, !PT ;  /* 0x0000000500007c12 */ /* 0x004fc8000f8ec0ff */
[----:B------:R-:W-:-:S13]  /*4460*/  ISETP.NE.AND P0, PT, R0, UR5, PT ;  /* 0x0000000500007c0c */ /* 0x000fda000bf05270 */
[----:B------:R-:W-:Y:S05]  /*4470*/  @P0 BRA `(.L_x_86) ;  /* 0x00000000003c0947 */ /* 0x000fea0003800000 */
[----:B------:R-:W2:Y:S01]  /*4480*/  S2R R2, SR_LANEID ;  /* 0x0000000000027919 */ /* 0x000ea20000000000 */
[----:B------:R-:W-:Y:S01]  /*4490*/  ULOP3.LUT UR8, URZ, UR8, URZ, 0x33, !UPT ;  /* 0x00000008ff087292 */ /* 0x000fe2000f8e33ff */
[----:B------:R-:W-:Y:S02]  /*44a0*/  VOTEU.ANY UR7, UPT, PT ;  /* 0x0000000000077886 */ /* 0x000fe400038e0100 */
[----:B------:R-:W-:-:S03]  /*44b0*/  UFLO.U32 UR7, UR7 ;  /* 0x00000007000772bd */ /* 0x000fc600080e0000 */
[----:B------:R-:W-:-:S04]  /*44c0*/  IMAD.U32 R0, RZ, RZ, UR8 ;  /* 0x00000008ff007e24 */ /* 0x000fc8000f8e00ff */
[----:B------:R3:W1:Y:S02]  /*44d0*/  REDUX UR6, R0 ;  /* 0x00000000000673c4 */ /* 0x0006640000000000 */
[----:B------:R1:W-:Y:S01]  /*44e0*/  UTCATOMSWS.AND URZ, UR8 ;  /* 0x0000000800ff79e3 */ /* 0x0003e20008000000 */
[----:B--2---:R-:W-:Y:S02]  /*44f0*/  ISETP.EQ.U32.AND P0, PT, R2, UR7, PT ;  /* 0x0000000702007c0c */ /* 0x004fe4000bf02070 */
[----:B---3--:R-:W-:Y:S02]  /*4500*/  LOP3.LUT R0, RZ, UR5, RZ, 0x33, !PT ;  /* 0x00000005ff007c12 */ /* 0x008fe4000f8e33ff */
[----:B-1----:R-:W-:Y:S02]  /*4510*/  MOV R2, UR6 ;  /* 0x0000000600027c02 */ /* 0x002fe40008000f00 */
[----:B------:R-:W1:Y:S07]  /*4520*/  REDUX UR5, R0 ;  /* 0x00000000000573c4 */ /* 0x000e6e0000000000 */
[----:B------:R2:W-:Y:S01]  /*4530*/  @P0 ATOMS.AND RZ, [UR4+0x14], R2 ;  /* 0x00001402ffff098c */ /* 0x0005e2000a800004 */
[----:B-1----:R-:W-:-:S05]  /*4540*/  IMAD.U32 R0, RZ, RZ, UR5 ;  /* 0x00000005ff007e24 */ /* 0x002fca000f8e00ff */
[----:B------:R2:W-:Y:S01]  /*4550*/  @P0 ATOMS.AND RZ, [UR4+0x18], R0 ;  /* 0x00001800ffff098c */ /* 0x0005e2000a800004 */
[----:B------:R-:W-:Y:S05]  /*4560*/  BRA `(.L_x_87) ;  /* 0x0000000000147947 */ /* 0x000fea0003800000 */
.L_x_86:
[----:B------:R-:W-:Y:S02]  /*4570*/  MOV R2, 0x4590 ;  /* 0x0000459000027802 */ /* 0x000fe40000000f00 */
[----:B-1--45:R-:W-:Y:S05]  /*4580*/  CALL.REL.NOINC `($__internal_0_$__cuda_sm10x_tcgen05_guardrail_trap_col_being_dealloced_not_returned_by_alloc) ;  /* 0x0000006400b47944 */ /* 0x032fea0003c00000 */
[----:B------:R-:W-:Y:S05]  /*4590*/  BRA `(.L_x_87) ;  /* 0x0000000000087947 */ /* 0x000fea0003800000 */
.L_x_85:
[----:B------:R-:W-:Y:S02]  /*45a0*/  MOV R2, 0x45c0 ;  /* 0x000045c000027802 */ /* 0x000fe40000000f00 */
[----:B-1--45:R-:W-:Y:S05]  /*45b0*/  CALL.REL.NOINC `($__internal_2_$__cuda_sm10x_tcgen05_guardrail_trap_unallocated_columns_being_dealloced) ;  /* 0x0000006400c07944 */ /* 0x032fea0003c00000 */
.L_x_87:
[----:B------:R-:W-:Y:S01]  /*45c0*/  NOP ;  /* 0x0000000000007918 */ /* 0x000fe20000000000 */
[----:B------:R-:W-:Y:S05]  /*45d0*/  EXIT ;  /* 0x000000000000794d */ /* 0x000fea0003800000 */
.L_x_69:
[----:B------:R-:W-:-:S09]  /*45e0*/  UISETP.NE.OR UP2, UPT, UR8, 0x3, !UP2 ;  /* 0x000000030800788c */ /* 0x000fd2000d745670 */
[----:B------:R-:W-:Y:S05]  /*45f0*/  BRA.U UP2, `(.L_x_88) ;  /* 0x0000001102087547 */ /* 0x000fea000b800000 */
[----:B------:R-:W1:Y:S01]  /*4600*/  LDC R0, c[0x0][0xb30] ;  /* 0x0002cc00ff007b82 */ /* 0x000e620000000800 */
[----:B------:R-:W2:Y:S01]  /*4610*/  LDCU.64 UR8, c[0x0][0x888] ;  /* 0x00011100ff0877ac */ /* 0x000ea20008000a00 */
[----:B------:R-:W-:Y:S02]  /*4620*/  HFMA2 R27, -RZ, RZ, 0, 0 ;  /* 0x00000000ff1b7431 */ /* 0x000fe400000001ff */
[----:B------:R-:W-:Y:S01]  /*4630*/  IMAD.MOV.U32 R29, RZ, RZ, 0x1 ;  /* 0x00000001ff1d7424 */ /* 0x000fe200078e00ff */
[----:B------:R-:W-:Y:S01]  /*4640*/  MOV R25, 0x2000 ;  /* 0x0000200000197802 */ /* 0x000fe20000000f00 */
[----:B------:R-:W4:Y:S01]  /*4650*/  LDCU.64 UR4, c[0x0][0x890] ;  /* 0x00011200ff0477ac */ /* 0x000f220008000a00 */
[----:B------:R-:W-:Y:S01]  /*4660*/  IMAD.MOV.U32 R28, RZ, RZ, RZ ;  /* 0x000000ffff1c7224 */ /* 0x000fe200078e00ff */
[----:B------:R-:W3:Y:S01]  /*4670*/  LDC R24, c[0x0][0x370] ;  /* 0x0000dc00ff187b82 */ /* 0x000ee20000000800 */
[----:B------:R-:W-:Y:S01]  /*4680*/  UMOV UR7, 0x400 ;  /* 0x0000040000077882 */ /* 0x000fe20000000000 */
[----:B------:R-:W-:-:S02]  /*4690*/  UPLOP3.LUT UP1, UPT, UPT, UPT, UPT, 0x40, 0x4 ;  /* 0x000000000004789c */ /* 0x000fc40003f2e870 */
[----:B------:R-:W-:-:S04]  /*46a0*/  ULEA UR7, UR37, UR7, 0x18 ;  /* 0x0000000725077291 */ /* 0x000fc8000f8ec0ff */
[----:B------:R-:W3:Y:S01]  /*46b0*/  LDC R3, c[0x0][0xb0c] ;  /* 0x0002c300ff037b82 */ /* 0x000ee20000000800 */
[----:B------:R-:W-:Y:S02]  /*46c0*/  UIADD3 UR13, UPT, UPT, UR7, 0x198, URZ ;  /* 0x00000198070d7890 */ /* 0x000fe4000fffe0ff */
[----:B--2---:R-:W-:Y:S02]  /*46d0*/  UISETP.NE.U32.AND UP2, UPT, UR8, URZ, UPT ;  /* 0x000000ff0800728c */ /* 0x004fe4000bf45070 */
[----:B------:R-:W-:Y:S02]  /*46e0*/  UIADD3 UR33, UPT, UPT, UR7, 0x180, URZ ;  /* 0x0000018007217890 */ /* 0x000fe4000fffe0ff */
[----:B----4-:R-:W-:Y:S01]  /*46f0*/  UISETP.NE.U32.AND UP3, UPT, UR4, URZ, UPT ;  /* 0x000000ff0400728c */ /* 0x010fe2000bf65070 */
[----:B------:R-:W2:Y:S01]  /*4700*/  LDC R18, c[0x0][0xb20] ;  /* 0x0002c800ff127b82 */ /* 0x000ea20000000800 */
[----:B-1----:R-:W-:Y:S01]  /*4710*/  ISETP.NE.AND P1, PT, R0, 0x1, PT ;  /* 0x000000010000780c */ /* 0x002fe20003f25270 */
[----:B------:R-:W-:-:S02]  /*4720*/  UISETP.NE.AND.EX UP2, UPT, UR9, URZ, UPT, UP2 ;  /* 0x000000ff0900728c */ /* 0x000fc4000bf45320 */
[----:B------:R-:W-:Y:S02]  /*4730*/  UIADD3 UR25, UPT, UPT, UR7, 0x188, URZ ;  /* 0x0000018807197890 */ /* 0x000fe4000fffe0ff */
[----:B------:R-:W-:Y:S02]  /*4740*/  UIADD3 UR17, UPT, UPT, UR7, 0x190, URZ ;  /* 0x0000019007117890 */ /* 0x000fe4000fffe0ff */
[----:B------:R-:W1:Y:S01]  /*4750*/  LDC.64 R30, c[0x0][0x348] ;  /* 0x0000d200ff1e7b82 */ /* 0x000e620000000a00 */
[----:B------:R-:W-:Y:S02]  /*4760*/  UPRMT UR13, UR37, 0x654, UR13 ;  /* 0x00000654250d7896 */ /* 0x000fe4000800000d */
[----:B------:R-:W-:-:S05]  /*4770*/  UISETP.NE.AND.EX UP3, UPT, UR5, URZ, UPT, UP3 ;  /* 0x000000ff0500728c */ /* 0x000fca000bf65330 */
[----:B------:R-:W4:Y:S08]  /*4780*/  LDC.64 R16, c[0x0][0xb10] ;  /* 0x0002c400ff107b82 */ /* 0x000f300000000a00 */
[----:B------:R-:W1:Y:S08]  /*4790*/  LDC.64 R6, c[0x0][0xb18] ;  /* 0x0002c600ff067b82 */ /* 0x000e700000000a00 */
[----:B------:R-:W1:Y:S08]  /*47a0*/  LDC.64 R4, c[0x0][0xb28] ;  /* 0x0002ca00ff047b82 */ /* 0x000e700000000a00 */
[----:B--23--:R-:W1:Y:S02]  /*47b0*/  LDC R19, c[0x0][0x374] ;  /* 0x0000dd00ff137b82 */ /* 0x00ce640000000800 */
.L_x_99:
[C---:B------:R-:W-:Y:S02]  /*47c0*/  LEA R0, R28.reuse, UR7, 0x3 ;  /* 0x000000071c007c11 */ /* 0x040fe4000f8e18ff */
[----:B------:R-:W-:Y:S02]  /*47d0*/  SHF.L.U32 R2, R27, 0x1f, RZ ;  /* 0x0000001f1b027819 */ /* 0x000fe400000006ff */
[----:B------:R-:W-:Y:S02]  /*47e0*/  LEA R20, R28, UR7, 0x4 ;  /* 0x000000071c147c11 */ /* 0x000fe4000f8e20ff */
[----:B--2---:R-:W2:Y:S02]  /*47f0*/  SYNCS.PHASECHK.TRANS64.TRYWAIT P0, [R0+URZ+0x1d0], R2 ;  /* 0x0001d002000075a7 */ /* 0x004ea400080011ff */
[----:B--2---:R-:W-:Y:S05]  /*4800*/  @!P0 BRA `(.L_x_89) ;  /* 0x0000005c00c48947 */ /* 0x004fea0003800000 */
.L_x_219:
[----:B------:R-:W-:Y:S01]  /*4810*/  ISETP.GE.AND P0, PT, R40, 0x1, PT ;  /* 0x000000012800780c */ /* 0x000fe20003f06270 */
[----:B------:R-:W3:Y:S01]  /*4820*/  LDS.128 R20, [R20+0x260] ;  /* 0x0002600014147984 */ /* 0x000ee20000000c00 */
[----:B--2---:R-:W-:Y:S01]  /*4830*/  VIADD R0, R0, 0x1e0 ;  /* 0x000001e000007836 */ /* 0x004fe20000000000 */
[----:B------:R-:W-:Y:S01]  /*4840*/  @!PT LDS RZ, [RZ] ;  /* 0x00000000fffff984 */ /* 0x000fe20000000800 */
[----:B------:R-:W-:Y:S01]  /*4850*/  @!PT LDS RZ, [RZ] ;  /* 0x00000000fffff984 */ /* 0x000fe20000000800 */
[----:B------:R-:W-:Y:S01]  /*4860*/  @!PT LDS RZ, [RZ] ;  /* 0x00000000fffff984 */ /* 0x000fe20000000800 */
[----:B------:R-:W-:Y:S01]  /*4870*/  @!PT LDS RZ, [RZ] ;  /* 0x00000000fffff984 */ /* 0x000fe20000000800 */
[----:B------:R2:W-:Y:S06]  /*4880*/  MEMBAR.ALL.CTA ;  /* 0x0000000000007992 */ /* 0x0005ec0000008000 */
[----:B--2---:R-:W2:Y:S01]  /*4890*/  FENCE.VIEW.ASYNC.S ;  /* 0x00000000000073c6 */ /* 0x004ea20000000000 */
[----:B------:R-:W-:Y:S04]  /*48a0*/  PRMT R0, RZ, 0x654, R0 ;  /* 0x00000654ff007816 */ /* 0x000fe80000000000 */
[----:B--2---:R2:W-:Y:S01]  /*48b0*/  SYNCS.ARRIVE.TRANS64.RED.A1T0 RZ, [R0+URZ], RZ ;  /* 0x000000ff00ff79a7 */ /* 0x0045e200081004ff */
[----:B---3--:R-:W-:Y:S11]  /*48c0*/  LOP3.LUT P3, RZ, R22, 0x1, RZ, 0xc0, !PT ;  /* 0x0000000116ff7812 */ /* 0x008ff6000786c0ff */
[----:B------:R-:W-:Y:S02]  /*48d0*/  @!UPT UIADD3 URZ, UPT, UPT, URZ, URZ, URZ ;  /* 0x000000fffffff290 */ /* 0x000fe4000fffe0ff */
[----:B------:R-:W-:Y:S02]  /*48e0*/  @P3 MOV R11, R20 ;  /* 0x00000014000b3202 */ /* 0x000fe40000000f00 */
[----:B------:R-:W-:Y:S01]  /*48f0*/  @P3 LOP3.LUT R10, R21, 0xffff, RZ, 0xc0, !PT ;  /* 0x0000ffff150a3812 */ /* 0x000fe200078ec0ff */
[----:B--2---:R-:W-:Y:S06]  /*4900*/  @!P0 BRA `(.L_x_90) ;  /* 0x0000000000a48947 */ /* 0x004fec0003800000 */
[-C--:B-1----:R-:W-:Y:S01]  /*4910*/  IMAD.HI.U32 R0, R19, R7.reuse, RZ ;  /* 0x0000000713007227 */ /* 0x082fe200078e00ff */
[----:B------:R-:W-:Y:S02]  /*4920*/  ISETP.NE.AND P0, PT, R6, 0x1, PT ;  /* 0x000000010600780c */ /* 0x000fe40003f05270 */
[----:B------:R-:W-:Y:S01]  /*4930*/  ISETP.NE.AND P2, PT, R40, 0x1, PT ;  /* 0x000000012800780c */ /* 0x000fe20003f45270 */
[----:B----4-:R-:W-:Y:S01]  /*4940*/  IMAD.HI.U32 R9, R24, R16, RZ ;  /* 0x0000001018097227 */ /* 0x010fe200078e00ff */
[----:B------:R-:W-:Y:S02]  /*4950*/  SHF.R.U32.HI R0, RZ, R18, R0 ;  /* 0x00000012ff007219 */ /* 0x000fe40000011600 */
[----:B------:R-:W-:Y:S01]  /*4960*/  ISETP.NE.AND P4, PT, R3, 0x1, PT ;  /* 0x000000010300780c */ /* 0x000fe20003f85270 */
[----:B------:R-:W-:Y:S01]  /*4970*/  IMAD.HI.U32 R13, R10, R7, RZ ;  /* 0x000000070a0d7227 */ /* 0x000fe200078e00ff */
[----:B------:R-:W-:Y:S02]  /*4980*/  SHF.R.U32.HI R9, RZ, R17, R9 ;  /* 0x00000011ff097219 */ /* 0x000fe40000011609 */
[----:B------:R-:W-:Y:S01]  /*4990*/  SEL R0, R19, R0, !P0 ;  /* 0x0000000013007207 */ /* 0x000fe20004000000 */
[----:B------:R-:W-:Y:S01]  /*49a0*/  IMAD.HI.U32 R12, R11, R16, RZ ;  /* 0x000000100b0c7227 */ /* 0x000fe200078e00ff */
[----:B------:R-:W-:Y:S03]  /*49b0*/  SEL R9, R24, R9, !P4 ;  /* 0x0000000918097207 */ /* 0x000fe60006000000 */
[-C--:B------:R-:W-:Y:S01]  /*49c0*/  IMAD.HI.U32 R8, R0, R4.reuse, RZ ;  /* 0x0000000400087227 */ /* 0x080fe200078e00ff */
[----:B------:R-:W-:Y:S03]  /*49d0*/  SHF.R.U32.HI R12, RZ, R17, R12 ;  /* 0x00000011ff0c7219 */ /* 0x000fe6000001160c */
[----:B------:R-:W-:Y:S01]  /*49e0*/  IMAD.HI.U32 R2, R9, R4, RZ ;  /* 0x0000000409027227 */ /* 0x000fe200078e00ff */
[-C--:B------:R-:W-:Y:S02]  /*49f0*/  @P2 SHF.R.U32.HI R0, RZ, R5.reuse, R8 ;  /* 0x00000005ff002219 */ /* 0x080fe40000011608 */
[----:B------:R-:W-:Y:S02]  /*4a00*/  SHF.R.U32.HI R8, RZ, R18, R13 ;  /* 0x00000012ff087219 */ /* 0x000fe4000001160d */
[----:B------:R-:W-:Y:S01]  /*4a10*/  @P2 SHF.R.U32.HI R9, RZ, R5, R2 ;  /* 0x00000005ff092219 */ /* 0x000fe20000011602 */
[----:B------:R-:W-:Y:S01]  /*4a20*/  IMAD R0, R40, R0, RZ ;  /* 0x0000000028007224 */ /* 0x000fe200078e02ff */
[----:B------:R-:W-:Y:S02]  /*4a30*/  SEL R8, R10, R8, !P0 ;  /* 0x000000080a087207 */ /* 0x000fe40004000000 */
[----:B------:R-:W-:Y:S01]  /*4a40*/  SEL R2, R11, R12, !P4 ;  /* 0x0000000c0b027207 */ /* 0x000fe20006000000 */
[----:B------:R-:W-:Y:S01]  /*4a50*/  IMAD R12, R40, R9, RZ ;  /* 0x00000009280c7224 */ /* 0x000fe200078e02ff */
[C---:B------:R-:W-:Y:S01]  /*4a60*/  ISETP.GE.AND P0, PT, R8.reuse, R0, PT ;  /* 0x000000000800720c */ /* 0x040fe20003f06270 */
[----:B------:R-:W-:Y:S03]  /*4a70*/  IMAD.HI.U32 R0, R8, R4, RZ ;  /* 0x0000000408007227 */ /* 0x000fe600078e00ff */
[----:B------:R-:W-:Y:S02]  /*4a80*/  ISETP.GE.OR P0, PT, R2, R12, P0 ;  /* 0x0000000c0200720c */ /* 0x000fe40000706670 */
[-C--:B------:R-:W-:Y:S04]  /*4a90*/  SHF.R.U32.HI R0, RZ, R5.reuse, R0 ;  /* 0x00000005ff007219 */ /* 0x080fe80000011600 */
[----:B------:R-:W-:Y:S05]  /*4aa0*/  SEL R13, R8, R0, !P2 ;  /* 0x00000000080d7207 */ /* 0x000fea0005000000 */
[----:B------:R-:W-:Y:S02]  /*4ab0*/  IMAD.MOV R12, RZ, RZ, -R13 ;  /* 0x000000ffff0c7224 */ /* 0x000fe400078e0a0d */
[----:B------:R-:W-:Y:S04]  /*4ac0*/  @!P0 IMAD.HI.U32 R0, R2, R4, RZ ;  /* 0x0000000402008227 */ /* 0x000fe800078e00ff */
[----:B------:R-:W-:Y:S01]  /*4ad0*/  IMAD R12, R40, R12, R8 ;  /* 0x0000000c280c7224 */ /* 0x000fe200078e0208 */
[----:B------:R-:W-:Y:S04]  /*4ae0*/  @!P0 SHF.R.U32.HI R0, RZ, R5, R0 ;  /* 0x00000005ff008219 */ /* 0x000fe80000011600 */
[----:B------:R-:W-:Y:S04]  /*4af0*/  @!P0 SEL R0, R2, R0, !P2 ;  /* 0x0000000002008207 */ /* 0x000fe80005000000 */
[----:B------:R-:W-:Y:S01]  /*4b00*/  @!P0 IADD3 R13, PT, PT, R13, -R0, RZ ;  /* 0x800000000d0d8210 */ /* 0x000fe20007ffe0ff */
[----:B------:R-:W-:Y:S01]  /*4b10*/  @!P0 IMAD R0, R9, R12, R0 ;  /* 0x0000000c09008224 */ /* 0x000fe200078e0200 */
[----:B------:R-:W-:Y:S01]  /*4b20*/  IADD3 R9, PT, PT, -R8, RZ, RZ ;  /* 0x000000ff08097210 */ /* 0x000fe20007ffe1ff */
[--C-:B------:R-:W-:Y:S02]  /*4b30*/  IMAD.MOV R12, RZ, RZ, -R2.reuse ;  /* 0x000000ffff0c7224 */ /* 0x100fe400078e0a02 */
[----:B------:R-:W-:Y:S02]  /*4b40*/  @!P0 IMAD R8, R13, R40, R2 ;  /* 0x000000280d088224 */ /* 0x000fe400078e0202 */
[----:B------:R-:W-:Y:S02]  /*4b50*/  @!P0 IMAD.MOV.U32 R2, RZ, RZ, R0 ;  /* 0x000000ffff028224 */ /* 0x000fe400078e0000 */
[----:B------:R-:W-:Y:S02]  /*4b60*/  IMAD R11, R3, R12, R11 ;  /* 0x0000000c030b7224 */ /* 0x000fe400078e020b */
[----:B------:R-:W-:Y:S02]  /*4b70*/  IMAD R10, R6, R9, R10 ;  /* 0x00000009060a7224 */ /* 0x000fe400078e020a */
[----:B------:R-:W-:Y:S02]  /*4b80*/  IMAD R11, R2, R3, R11 ;  /* 0x00000003020b7224 */ /* 0x000fe400078e020b */
[----:B------:R-:W-:Y:S02]  /*4b90*/  IMAD R10, R8, R6, R10 ;  /* 0x00000006080a7224 */ /* 0x000fe400078e020a */
.L_x_90:
[----:B------:R-:W-:Y:S05]  /*4ba0*/  BRA.U UP1, `(.L_x_91) ;  /* 0x0000000101107547 */ /* 0x000fea000b800000 */
[----:B------:R-:W-:Y:S04]  /*4bb0*/  MOV R2, UR6 ;  /* 0x0000000600027c02 */ /* 0x000fe80008000f00 */
[----:B------:R-:W-:Y:S04]  /*4bc0*/  SHF.L.U32 R2, R2, 0x1f, RZ ;  /* 0x0000001f02027819 */ /* 0x000fe800000006ff */
[----:B------:R-:W2:Y:S02]  /*4bd0*/  SYNCS.PHASECHK.TRANS64.TRYWAIT P0, [UR7+0x1c8], R2 ;  /* 0x0001c802ff0075a7 */ /* 0x000ea40008001107 */
[----:B--2---:R-:W-:Y:S05]  /*4be0*/  @!P0 BRA `(.L_x_92) ;  /* 0x0000005800e08947 */ /* 0x004fea0003800000 */
.L_x_91:
[----:B------:R-:W-:Y:S02]  /*4bf0*/  R2UR UR35, R15 ;  /* 0x000000000f2372ca */ /* 0x000fe400000e0000 */
[----:B------:R-:W-:Y:S02]  /*4c00*/  R2UR UR34, R14 ;  /* 0x000000000e2272ca */ /* 0x000fe400000e0000 */
[----:B------:R-:W-:Y:S02]  /*4c10*/  ISETP.NE.U32.AND P2, PT, RZ, UR4, PT ;  /* 0x00000004ff007c0c */ /* 0x000fe4000bf45070 */
[----:B------:R-:W-:Y:S02]  /*4c20*/  SHF.L.U32 R14, R29, 0x1f, RZ ;  /* 0x0000001f1d0e7819 */ /* 0x000fe400000006ff */
[----:B------:R-:W-:Y:S05]  /*4c30*/  ISETP.NE.AND.EX P2, PT, RZ, UR5, PT, P2 ;  /* 0x00000005ff007c0c */ /* 0x000fea000bf45320 */
[----:B------:R-:W-:Y:S02]  /*4c40*/  USHF.L.U32 UR35, UR35, 0x7, URZ ;  /* 0x0000000723237899 */ /* 0x000fe400080006ff */
[----:B------:R-:W-:Y:S01]  /*4c50*/  USHF.L.U32 UR34, UR34, 0x7, URZ ;  /* 0x0000000722227899 */ /* 0x000fe200080006ff */
[----:B------:R-:W-:Y:S11]  /*4c60*/  BRA.U !UP3, `(.L_x_93) ;  /* 0x000000010b347547 */ /* 0x000ff6000b800000 */
[----:B------:R-:W-:Y:S01]  /*4c70*/  UPLOP3.LUT UP0, UPT, UPT, UPT, UP2, 0x80, 0x8 ;  /* 0x000000000008789c */ /* 0x000fe20003f0f020 */
[----:B--2---:R-:W-:Y:S02]  /*4c80*/  HFMA2 R0, -RZ, RZ, 0, 5.9604644775390625e-08 ;  /* 0x00000001ff007431 */ /* 0x004fe400000001ff */
[----:B------:R-:W-:Y:S03]  /*4c90*/  IMAD.MOV.U32 R88, RZ, RZ, 0x1 ;  /* 0x00000001ff587424 */ /* 0x000fe600078e00ff */
[----:B------:R-:W-:Y:S05]  /*4ca0*/  PLOP3.LUT P0, PT, PT, PT, UP0, 0x80, 0x8 ;  /* 0x000000000008781c */ /* 0x000fea0003f0f008 */
[----:B------:R-:W2:Y:S01]  /*4cb0*/  @UP0 LDCU.64 UR10, c[0x0][0x888] ;  /* 0x00011100ff0a07ac */ /* 0x000ea20008000a00 */
[----:B------:R-:W-:Y:S07]  /*4cc0*/  @UP0 UIMAD UR8, UR36, UR4, URZ ;  /* 0x00000004240802a4 */ /* 0x000fee000f8e02ff */
[----:B------:R-:W-:Y:S01]  /*4cd0*/  @!P0 PRMT R88, R0, 0x7610, R88 ;  /* 0x0000761000588816 */ /* 0x000fe20000000058 */
[----:B--2---:R-:W-:Y:S03]  /*4ce0*/  @UP0 UIMAD.WIDE UR10, UR8, 0x4, UR10 ;  /* 0x00000004080a08a5 */ /* 0x004fe6000f8e020a */
[----:B------:R-:W2:Y:S03]  /*4cf0*/  @!UP0 LDCU UR8, c[0x0][0x880] ;  /* 0x00011000ff0887ac */ /* 0x000ea60008000800 */
[----:B------:R-:W-:Y:S01]  /*4d00*/  IMAD.U32 R8, RZ, RZ, UR10 ;  /* 0x0000000aff087e24 */ /* 0x000fe2000f8e00ff */
[----:B------:R-:W-:Y:S05]  /*4d10*/  MOV R9, UR11 ;  /* 0x0000000b00097c02 */ /* 0x000fea0008000f00 */
[----:B-----5:R3:W5:Y:S02]  /*4d20*/  @P0 LDG.E R49, desc[UR46][R8.64] ;  /* 0x0000002e08310981 */ /* 0x020764000c1e1900 */
[----:B--23--:R-:W-:Y:S07]  /*4d30*/  @!P0 IMAD.U32 R49, RZ, RZ, UR8 ;  /* 0x00000008ff318e24 */ /* 0x00cfee000f8e00ff */
.L_x_93:
[----:B-----5:R-:W-:Y:S01]  /*4d40*/  @!P2 FSETP.EQ.AND P0, PT, R49, RZ, PT ;  /* 0x000000ff3100a20b */ /* 0x020fe20003f02000 */
[----:B------:R-:W-:Y:S01]  /*4d50*/  @!UPT UIADD3 URZ, UPT, UPT, URZ, URZ, URZ ;  /* 0x000000fffffff290 */ /* 0x000fe2000fffe0ff */
[----:B------:R-:W-:Y:S11]  /*4d60*/  @!P2 BRA `(.L_x_94) ;  /* 0x000000000014a947 */ /* 0x000ff60003800000 */
[----:B------:R-:W-:Y:S02]  /*4d70*/  LOP3.LUT P2, RZ, R88, 0xff, RZ, 0xc0, !PT ;  /* 0x000000ff58ff7812 */ /* 0x000fe4000784c0ff */
[----:B------:R-:W-:Y:S04]  /*4d80*/  PLOP3.LUT P0, PT, PT, PT, UP0, 0x80, 0x8 ;  /* 0x000000000008781c */ /* 0x000fe80003f0f008 */
[----:B------:R-:W-:Y:S07]  /*4d90*/  PLOP3.LUT P0, PT, P0, PT, PT, 0x8, 0x80 ;  /* 0x000000000080781c */ /* 0x000fee000070e170 */
[----:B------:R-:W-:Y:S11]  /*4da0*/  @P2 FSETP.EQ.AND P0, PT, R49, RZ, PT ;  /* 0x000000ff3100220b */ /* 0x000ff60003f02000 */
[----:B------:R-:W-:Y:S02]  /*4db0*/  @!UPT UIADD3 URZ, UPT, UPT, URZ, URZ, URZ ;  /* 0x000000fffffff290 */ /* 0x000fe4000fffe0ff */
.L_x_94:
[----:B------:R-:W3:Y:S01]  /*4dc0*/  SYNCS.PHASECHK.TRANS64.TRYWAIT P2, [UR7+0x1a0], R14 ;  /* 0x0001a00eff0075a7 */ /* 0x000ee20008041107 */
[----:B------:R-:W-:Y:S04]  /*4dd0*/  ELECT P4, URZ, PT ;  /* 0x0000000000ff782f */ /* 0x000fe80003880000 */
[----:B------:R-:W-:Y:S11]  /*4de0*/  PLOP3.LUT P4, PT, P0, P4, PT, 0xf2, 0x2f ;  /* 0x00000000002f781c */ /* 0x000ff60000789e72 */
[----:B------:R-:W-:Y:S02]  /*4df0*/  @!UPT UIADD3 URZ, UPT, UPT, URZ, URZ, URZ ;  /* 0x000000fffffff290 */ /* 0x000fe4000fffe0ff */
[----:B-1----:R-:W-:Y:S05]  /*4e00*/  @!P4 IADD3 R8, P0, PT, R30, 0x580, RZ ;  /* 0x000005801e08c810 */ /* 0x002fea0007f1e0ff */
[----:B--2---:R-:W-:Y:S01]  /*4e10*/  @!P4 IMAD.X R2, RZ, RZ, R31, P0 ;  /* 0x000000ffff02c224 */ /* 0x004fe200000e061f */
[----:B---3--:R-:W-:Y:S07]  /*4e20*/  @!P2 BRA `(.L_x_95) ;  /* 0x000000580068a947 */ /* 0x008fee0003800000 */
.L_x_222:
[----:B------:R-:W-:Y:S01]  /*4e30*/  @!P4 R2UR UR8, R2 ;  /* 0x000000000208c2ca */ /* 0x000fe200000e0000 */
[----:B------:R-:W-:Y:S01]  /*4e40*/  VOTEU.ALL UP1, P4 ;  /* 0x0000000000ff7886 */ /* 0x000fe20002020000 */
[----:B------:R-:W-:Y:S01]  /*4e50*/  @!P4 R2UR UR9, R8 ;  /* 0x000000000809c2ca */ /* 0x000fe200000e0000 */
[----:B-1----:R-:W-:Y:S01]  /*4e60*/  @!P4 IMAD.MOV.U32 R0, RZ, RZ, 0x2000 ;  /* 0x00002000ff00c424 */ /* 0x002fe200078e00ff */
[----:B------:R-:W-:Y:S01]  /*4e70*/  UMOV UR10, 0x0 ;  /* 0x00000000000a7882 */ /* 0x000fe20000000000 */
[----:B------:R-:W-:Y:S01]  /*4e80*/  UMOV UR11, 0x10000000 ;  /* 0x10000000000b7882 */ /* 0x000fe20000000000 */
[----:B------:R-:W-:Y:S01]  /*4e90*/  @!UP1 UIADD3 UR32, UPT, UPT, UR7, 0x400, URZ ;  /* 0x0000040007209890 */ /* 0x000fe2000fffe0ff */
[----:B------:R-:W-:Y:S06]  /*4ea0*/  VOTEU.ALL UP1, P4 ;  /* 0x0000000000ff7886 */ /* 0x000fec0002020000 */
[----:B------:R-:W-:Y:S01]  /*4eb0*/  IMAD.U32 R9, RZ, RZ, UR8 ;  /* 0x00000008ff097e24 */ /* 0x000fe2000f8e00ff */
[----:B------:R-:W-:Y:S01]  /*4ec0*/  UPRMT UR8, UR37, 0x654, UR33 ;  /* 0x0000065425087896 */ /* 0x000fe20008000021 */
[----:B------:R-:W-:Y:S03]  /*4ed0*/  IMAD.U32 R8, RZ, RZ, UR9 ;  /* 0x00000009ff087e24 */ /* 0x000fe6000f8e00ff */
[----:B------:R-:W-:Y:S02]  /*4ee0*/  @!P4 R2UR UR15, R9 ;  /* 0x00000000090fc2ca */ /* 0x000fe400000e0000 */
[----:B------:R-:W-:Y:S02]  /*4ef0*/  @!P4 R2UR UR14, R8 ;  /* 0x00000000080ec2ca */ /* 0x000fe400000e0000 */
[----:B------:R-:W-:Y:S05]  /*4f00*/  @!P4 IADD3 R8, P0, PT, R30, 0x580, RZ ;  /* 0x000005801e08c810 */ /* 0x000fea0007f1e0ff */
[----:B------:R-:W-:Y:S06]  /*4f10*/  @!P4 IMAD.X R2, RZ, RZ, R31, P0 ;  /* 0x000000ffff02c224 */ /* 0x000fec00000e061f */
[----:B------:R1:W-:Y:S01]  /*4f20*/  @!UP1 UTMALDG.3D [UR32], [UR14], desc[UR10] ;  /* 0x00000a200e0095b4 */ /* 0x0003e20008011000 */
[----:B------:R1:W-:Y:S01]  /*4f30*/  @!P4 SYNCS.ARRIVE.TRANS64.RED.A0TR RZ, [UR7+0x180], R0 ;  /* 0x00018000ffffc9a7 */ /* 0x0003e20008300407 */
[----:B------:R-:W-:Y:S01]  /*4f40*/  SYNCS.ARRIVE.TRANS64.RED.A1T0 RZ, [UR8], RZ ;  /* 0x000000ffffff79a7 */ /* 0x000fe20008100408 */
[----:B------:R-:W2:Y:S02]  /*4f50*/  SYNCS.PHASECHK.TRANS64.TRYWAIT P2, [UR7+0x1a8], R14 ;  /* 0x0001a80eff0075a7 */ /* 0x000ea40008041107 */
[----:B-12---:R-:W-:Y:S05]  /*4f60*/  @!P2 BRA `(.L_x_96) ;  /* 0x000000580030a947 */ /* 0x006fea0003800000 */
.L_x_224:
[----:B------:R-:W-:Y:S01]  /*4f70*/  @!P4 R2UR UR8, R2 ;  /* 0x000000000208c2ca */ /* 0x000fe200000e0000 */
[----:B------:R-:W-:Y:S01]  /*4f80*/  VOTEU.ALL UP1, P4 ;  /* 0x0000000000ff7886 */ /* 0x000fe20002020000 */
[----:B------:R-:W-:Y:S01]  /*4f90*/  @!P4 R2UR UR9, R8 ;  /* 0x000000000809c2ca */ /* 0x000fe200000e0000 */
[----:B-1----:R-:W-:Y:S01]  /*4fa0*/  @!P4 IMAD.MOV.U32 R0, RZ, RZ, 0x2000 ;  /* 0x00002000ff00c424 */ /* 0x002fe200078e00ff */
[----:B------:R-:W-:Y:S01]  /*4fb0*/  UMOV UR10, 0x0 ;  /* 0x00000000000a7882 */ /* 0x000fe20000000000 */
[----:B------:R-:W-:Y:S01]  /*4fc0*/  UMOV UR11, 0x10000000 ;  /* 0x10000000000b7882 */ /* 0x000fe20000000000 */
[----:B------:R-:W-:Y:S02]  /*4fd0*/  @!UP1 UIADD3 UR26, UPT, UPT, UR34, 0x20, URZ ;  /* 0x00000020221a9890 */ /* 0x000fe4000fffe0ff */
[----:B------:R-:W-:Y:S01]  /*4fe0*/  @!UP1 UIADD3 UR24, UPT, UPT, UR7, 0x2400, URZ ;  /* 0x0000240007189890 */ /* 0x000fe2000fffe0ff */
[----:B------:R-:W-:Y:S01]  /*4ff0*/  VOTEU.ALL UP1, P4 ;  /* 0x0000000000ff7886 */ /* 0x000fe20002020000 */
[----:B------:R-:W-:Y:S01]  /*5000*/  UMOV UR27, UR35 ;  /* 0x00000023001b7c82 */ /* 0x000fe20008000000 */
[----:B------:R-:W-:Y:S02]  /*5010*/  UMOV UR28, UR36 ;  /* 0x00000024001c7c82 */ /* 0x000fe40008000000 */
        /* <DEDUP_REMOVED lines=12> */
.L_x_226:
[----:B------:R-:W2:Y:S01]  /*50e0*/  LDC.64 R12, c[0x0][0xb18] ;  /* 0x0002c600ff0c7b82 */ /* 0x000ea20000000a00 */
[----:B------:R-:W-:Y:S01]  /*50f0*/  @!P4 R2UR UR8, R2 ;  /* 0x000000000208c2ca */ /* 0x000fe200000e0000 */
[----:B------:R-:W-:Y:S01]  /*5100*/  VOTEU.ALL UP1, P4 ;  /* 0x0000000000ff7886 */ /* 0x000fe20002020000 */
[----:B------:R-:W-:Y:S01]  /*5110*/  @!P4 R2UR UR9, R8 ;  /* 0x000000000809c2ca */ /* 0x000fe200000e0000 */
[----:B-1----:R-:W-:Y:S01]  /*5120*/  @!P4 IMAD.MOV.U32 R0, RZ, RZ, 0x2000 ;  /* 0x00002000ff00c424 */ /* 0x002fe200078e00ff */
[----:B------:R-:W-:Y:S03]  /*5130*/  UMOV UR10, 0x0 ;  /* 0x00000000000a7882 */ /* 0x000fe60000000000 */
[----:B------:R-:W1:Y:S01]  /*5140*/  @!P1 LDC R2, c[0x0][0xb0c] ;  /* 0x0002c300ff029b82 */ /* 0x000e620000000800 */
[----:B------:R-:W-:Y:S01]  /*5150*/  @!UP1 UIADD3 UR18, UPT, UPT, UR34, 0x40, URZ ;  /* 0x0000004022129890 */ /* 0x000fe2000fffe0ff */
[----:B------:R-:W-:Y:S01]  /*5160*/  @P3 SHF.R.U32.HI R26, RZ, 0x10, R21 ;  /* 0x00000010ff1a3819 */ /* 0x000fe20000011615 */
[----:B------:R-:W-:Y:S01]  /*5170*/  @!UP1 UIADD3 UR16, UPT, UPT, UR7, 0x4400, URZ ;  /* 0x0000440007109890 */ /* 0x000fe2000fffe0ff */
[----:B------:R-:W-:Y:S01]  /*5180*/  VIADD R28, R28, 0x1 ;  /* 0x000000011c1c7836 */ /* 0x000fe20000000000 */
[----:B------:R-:W-:Y:S01]  /*5190*/  VOTEU.ALL UP1, P4 ;  /* 0x0000000000ff7886 */ /* 0x000fe20002020000 */
[----:B------:R-:W-:Y:S01]  /*51a0*/  UMOV UR11, 0x10000000 ;  /* 0x10000000000b7882 */ /* 0x000fe20000000000 */
[----:B------:R-:W-:Y:S01]  /*51b0*/  UMOV UR19, UR35 ;  /* 0x0000002300137c82 */ /* 0x000fe20008000000 */
[----:B------:R-:W-:Y:S01]  /*51c0*/  IMAD.U32 R9, RZ, RZ, UR8 ;  /* 0x00000008ff097e24 */ /* 0x000fe2000f8e00ff */
[----:B------:R-:W-:Y:S01]  /*51d0*/  UMOV UR20, UR36 ;  /* 0x0000002400147c82 */ /* 0x000fe20008000000 */
[----:B------:R-:W-:Y:S01]  /*51e0*/  IMAD.U32 R8, RZ, RZ, UR9 ;  /* 0x00000009ff087e24 */ /* 0x000fe2000f8e00ff */
[----:B------:R-:W-:Y:S02]  /*51f0*/  UPRMT UR8, UR37, 0x654, UR17 ;  /* 0x0000065425087896 */ /* 0x000fe40008000011 */
[----:B------:R-:W-:Y:S02]  /*5200*/  @!P4 R2UR UR15, R9 ;  /* 0x00000000090fc2ca */ /* 0x000fe400000e0000 */
[----:B------:R-:W-:Y:S02]  /*5210*/  @!P4 R2UR UR14, R8 ;  /* 0x00000000080ec2ca */ /* 0x000fe400000e0000 */
[----:B------:R-:W3:Y:S11]  /*5220*/  LDC.64 R8, c[0x0][0xb10] ;  /* 0x0002c400ff087b82 */ /* 0x000ef60000000a00 */
[----:B------:R1:W-:Y:S01]  /*5230*/  @!UP1 UTMALDG.3D [UR16], [UR14], desc[UR10] ;  /* 0x00000a100e0095b4 */ /* 0x0003e20008011000 */
[----:B------:R5:W-:Y:S01]  /*5240*/  @!P4 SYNCS.ARRIVE.TRANS64.RED.A0TR RZ, [UR7+0x190], R0 ;  /* 0x00019000ffffc9a7 */ /* 0x000be20008300407 */
[C---:B---3--:R-:W-:Y:S01]  /*5250*/  @!P1 IMAD.HI.U32 R8, R11.reuse, R8, RZ ;  /* 0x000000080b089227 */ /* 0x048fe200078e00ff */
[----:B--2---:R-:W-:Y:S02]  /*5260*/  @!P1 ISETP.NE.AND P0, PT, R12, 0x1, PT ;  /* 0x000000010c00980c */ /* 0x004fe40003f05270 */
[----:B-1----:R-:W-:Y:S01]  /*5270*/  @!P1 ISETP.NE.AND P2, PT, R2, 0x1, PT ;  /* 0x000000010200980c */ /* 0x002fe20003f45270 */
[----:B------:R-:W-:Y:S01]  /*5280*/  SYNCS.ARRIVE.TRANS64.RED.A1T0 RZ, [UR8], RZ ;  /* 0x000000ffffff79a7 */ /* 0x000fe20008100408 */
[C---:B------:R-:W-:Y:S01]  /*5290*/  @!P1 IMAD.HI.U32 R13, R10.reuse, R13, RZ ;  /* 0x0000000d0a0d9227 */ /* 0x040fe200078e00ff */
[----:B------:R-:W-:Y:S04]  /*52a0*/  @!P1 SHF.R.U32.HI R8, RZ, R9, R8 ;  /* 0x00000009ff089219 */ /* 0x000fe80000011608 */
[----:B------:R-:W-:Y:S01]  /*52b0*/  @!P1 SEL R8, R11, R8, !P2 ;  /* 0x000000080b089207 */ /* 0x000fe20005000000 */
[----:B------:R-:W1:Y:S01]  /*52c0*/  SYNCS.PHASECHK.TRANS64.TRYWAIT P5, [UR7+0x1b8], R14 ;  /* 0x0001b80eff0075a7 */ /* 0x000e6200080a1107 */
[----:B-----5:R-:W2:Y:S02]  /*52d0*/  @!P1 LDC R0, c[0x0][0xb20] ;  /* 0x0002c800ff009b82 */ /* 0x020ea40000000800 */
[----:B--2---:R-:W-:Y:S04]  /*52e0*/  @!P1 SHF.R.U32.HI R0, RZ, R0, R13 ;  /* 0x00000000ff009219 */ /* 0x004fe8000001160d */
[----:B------:R-:W-:Y:S05]  /*52f0*/  @!P1 SEL R9, R10, R0, !P0 ;  /* 0x000000000a099207 */ /* 0x000fea0004000000 */
[----:B------:R-:W-:Y:S02]  /*5300*/  @!P1 IMAD.IADD R0, R9, 0x1, -R8 ;  /* 0x0000000109009824 */ /* 0x000fe400078e0a08 */
[----:B------:R-:W-:Y:S02]  /*5310*/  @!P1 IMAD.IADD R8, R8, 0x1, -R9 ;  /* 0x0000000108089824 */ /* 0x000fe400078e0a09 */
[----:B------:R-:W-:Y:S02]  /*5320*/  @!P1 IMAD R11, R0, R2, R11 ;  /* 0x00000002000b9224 */ /* 0x000fe400078e020b */
[----:B------:R-:W-:Y:S01]  /*5330*/  @!P1 IMAD R10, R8, R12, R10 ;  /* 0x0000000c080a9224 */ /* 0x000fe200078e020a */
[----:B-1----:R-:W-:Y:S06]  /*5340*/  @!P5 BRA `(.L_x_98) ;  /* 0x000000540068d947 */ /* 0x002fec0003800000 */
.L_x_228:
[----:B------:R-:W-:Y:S01]  /*5350*/  @!P4 IADD3 R2, P0, PT, R30, 0x580, RZ ;  /* 0x000005801e02c810 */ /* 0x000fe20007f1e0ff */
[----:B------:R-:W-:Y:S01]  /*5360*/  VOTEU.ALL UP1, P4 ;  /* 0x0000000000ff7886 */ /* 0x000fe20002020000 */
[----:B------:R-:W-:Y:S01]  /*5370*/  UMOV UR18, 0x0 ;  /* 0x0000000000127882 */ /* 0x000fe20000000000 */
[----:B------:R-:W-:Y:S01]  /*5380*/  UMOV UR19, 0x10000000 ;  /* 0x1000000000137882 */ /* 0x000fe20000000000 */
[----:B------:R-:W-:Y:S01]  /*5390*/  @!P4 R2UR UR9, R2 ;  /* 0x000000000209c2ca */ /* 0x000fe200000e0000 */
[----:B-1----:R-:W-:Y:S01]  /*53a0*/  @!P4 IMAD.X R0, RZ, RZ, R31, P0 ;  /* 0x000000ffff00c224 */ /* 0x002fe200000e061f */
[----:B------:R-:W-:Y:S01]  /*53b0*/  @!UP1 UIADD3 UR10, UPT, UPT, UR34, 0x60, URZ ;  /* 0x00000060220a9890 */ /* 0x000fe2000fffe0ff */
[----:B------:R-:W-:Y:S01]  /*53c0*/  ISETP.NE.AND P0, PT, R28, 0x2, PT ;  /* 0x000000021c00780c */ /* 0x000fe20003f05270 */
[----:B------:R-:W-:Y:S01]  /*53d0*/  UMOV UR11, UR35 ;  /* 0x00000023000b7c82 */ /* 0x000fe20008000000 */
[----:B------:R-:W-:Y:S01]  /*53e0*/  UMOV UR12, UR36 ;  /* 0x00000024000c7c82 */ /* 0x000fe20008000000 */
[----:B------:R-:W-:Y:S01]  /*53f0*/  @!P4 R2UR UR8, R0 ;  /* 0x000000000008c2ca */ /* 0x000fe200000e0000 */
[----:B------:R-:W-:Y:S01]  /*5400*/  IMAD.IADD R14, R10, 0x1, R86 ;  /* 0x000000010a0e7824 */ /* 0x000fe200078e0256 */
[----:B------:R-:W-:Y:S01]  /*5410*/  @P3 R2UR UR36, R26 ;  /* 0x000000001a2432ca */ /* 0x000fe200000e0000 */
[----:B------:R-:W-:Y:S01]  /*5420*/  IMAD.IADD R15, R11, 0x1, R87 ;  /* 0x000000010b0f7824 */ /* 0x000fe200078e0257 */
[----:B------:R-:W-:Y:S02]  /*5430*/  SEL R0, RZ, 0x1, P0 ;  /* 0x00000001ff007807 */ /* 0x000fe40000000000 */
[----:B------:R-:W-:Y:S01]  /*5440*/  LOP3.LUT R29, R29, 0x1, RZ, 0x3c, !PT ;  /* 0x000000011d1d7812 */ /* 0x000fe200078e3cff */
[----:B------:R-:W-:Y:S01]  /*5450*/  IMAD.U32 R8, RZ, RZ, UR9 ;  /* 0x00000009ff087e24 */ /* 0x000fe2000f8e00ff */
[----:B------:R-:W-:Y:S01]  /*5460*/  @!UP1 UIADD3 UR9, UPT, UPT, UR7, 0x198, URZ ;  /* 0x0000019807099890 */ /* 0x000fe2000fffe0ff */
[----:B------:R-:W-:Y:S02]  /*5470*/  LOP3.LUT R27, R27, R0, RZ, 0x3c, !PT ;  /* 0x000000001b1b7212 */ /* 0x000fe400078e3cff */
[----:B------:R-:W-:Y:S02]  /*5480*/  SEL R28, R28, RZ, P0 ;  /* 0x000000ff1c1c7207 */ /* 0x000fe40000000000 */
[----:B------:R-:W-:Y:S01]  /*5490*/  IMAD.U32 R9, RZ, RZ, UR8 ;  /* 0x00000008ff097e24 */ /* 0x000fe2000f8e00ff */
[----:B------:R-:W-:Y:S01]  /*54a0*/  @!P4 R2UR UR14, R8 ;  /* 0x00000000080ec2ca */ /* 0x000fe200000e0000 */
[----:B------:R-:W-:Y:S01]  /*54b0*/  @!UP1 UIADD3 UR8, UPT, UPT, UR7, 0x6400, URZ ;  /* 0x0000640007089890 */ /* 0x000fe2000fffe0ff */
[----:B------:R-:W-:Y:S02]  /*54c0*/  VOTEU.ALL UP1, P4 ;  /* 0x0000000000ff7886 */ /* 0x000fe40002020000 */
[----:B------:R-:W-:Y:S11]  /*54d0*/  @!P4 R2UR UR15, R9 ;  /* 0x00000000090fc2ca */ /* 0x000ff600000e0000 */
[----:B------:R-:W-:Y:S02]  /*54e0*/  @!UPT UIADD3 URZ, UPT, UPT, URZ, URZ, URZ ;  /* 0x000000fffffff290 */ /* 0x000fe4000fffe0ff */
[----:B------:R2:W-:Y:S01]  /*54f0*/  @!UP1 UTMALDG.3D [UR8], [UR14], desc[UR18] ;  /* 0x000012080e0095b4 */ /* 0x0005e20008011000 */
[----:B------:R2:W-:Y:S01]  /*5500*/  @!P4 SYNCS.ARRIVE.TRANS64.RED.A0TR RZ, [UR7+0x198], R25 ;  /* 0x00019819ffffc9a7 */ /* 0x0005e20008300407 */
[----:B------:R-:W-:Y:S01]  /*5510*/  UPLOP3.LUT UP1, UPT, UPT, UPT, UPT, 0x80, 0x8 ;  /* 0x000000000008789c */ /* 0x000fe20003f2f070 */
[----:B------:R-:W-:Y:S01]  /*5520*/  SYNCS.ARRIVE.TRANS64.RED.A1T0 RZ, [UR13], RZ ;  /* 0x000000ffffff79a7 */ /* 0x000fe2000810040d */
[----:B------:R-:W-:Y:S09]  /*5530*/  @P3 BRA `(.L_x_99) ;  /* 0xfffffff000a03947 */ /* 0x000ff2000383ffff */
[----:B------:R-:W-:-:S04]  /*5540*/  SHF.L.U32 R2, R29, 0x1f, RZ ;  /* 0x0000001f1d027819 */ /* 0x000fc800000006ff */
[----:B------:R-:W1:Y:S02]  /*5550*/  SYNCS.PHASECHK.TRANS64.TRYWAIT P0, [UR7+0x1a0], R2 ;  /* 0x0001a002ff0075a7 */ /* 0x000e640008001107 */
[----:B-1----:R-:W-:Y:S05]  /*5560*/  @!P0 BRA `(.L_x_100) ;  /* 0x0000005000f88947 */ /* 0x002fea0003800000 */
.L_x_230:
[----:B------:R-:W3:Y:S02]  /*5570*/  SYNCS.PHASECHK.TRANS64.TRYWAIT P0, [UR7+0x1a8], R2 ;  /* 0x0001a802ff0075a7 */ /* 0x000ee40008001107 */
[----:B---3--:R-:W-:Y:S05]  /*5580*/  @!P0 BRA `(.L_x_101) ;  /* 0x0000005400088947 */ /* 0x008fea0003800000 */
.L_x_232:
[----:B------:R-:W3:Y:S02]  /*5590*/  SYNCS.PHASECHK.TRANS64.TRYWAIT P0, [UR7+0x1b0], R2 ;  /* 0x0001b002ff0075a7 */ /* 0x000ee40008001107 */
[----:B---3--:R-:W-:Y:S05]  /*55a0*/  @!P0 BRA `(.L_x_102) ;  /* 0x0000005400188947 */ /* 0x008fea0003800000 */
.L_x_234:
[----:B-1----:R-:W-:-:S07]  /*55b0*/  MOV R0, UR7 ;  /* 0x0000000700007c02 */ /* 0x002fce0008000f00 */
.L_x_103:
[----:B-1----:R-:W-:-:S04]  /*55c0*/  SHF.L.U32 R2, R29, 0x1f, RZ ;  /* 0x0000001f1d027819 */ /* 0x002fc800000006ff */
[----:B------:R1:W3:Y:S03]  /*55d0*/  SYNCS.PHASECHK.TRANS64.TRYWAIT P0, [R0+URZ+0x1b8], R2 ;  /* 0x0001b802000075a7 */ /* 0x0002e600080011ff */
[----:B---3--:R-:W-:Y:S05]  /*55e0*/  @!P0 NANOSLEEP.SYNCS 0x989680 ;  /* 0x009896800000895d */ /* 0x008fea0003900000 */
[----:B------:R-:W3:Y:S02]  /*55f0*/  @!P0 SYNCS.PHASECHK.TRANS64 P0, [R0+URZ+0x1b8], R2 ;  /* 0x0001b802000085a7 */ /* 0x000ee400080010ff */
[----:B--23--:R-:W-:Y:S05]  /*5600*/  @P0 EXIT ;  /* 0x000000000000094d */ /* 0x00cfea0003800000 */
[----:B------:R-:W-:Y:S05]  /*5610*/  BRA `(.L_x_103) ;  /* 0xfffffffc00e87947 */ /* 0x000fea000383ffff */
.L_x_88:
[----:B------:R-:W-:-:S06]  /*5620*/  UISETP.GE.AND UP1, UPT, UR8, 0x4, UPT ;  /* 0x000000040800788c */ /* 0x000fcc000bf26270 */
[----:B------:R-:W-:-:S13]  /*5630*/  PLOP3.LUT P0, PT, PT, PT, UP1, 0x80, 0x8 ;  /* 0x000000000008781c */ /* 0x000fda0003f0f018 */
[----:B------:R-:W-:Y:S05]  /*5640*/  @!P0 EXIT ;  /* 0x000000000000894d */ /* 0x000fea0003800000 */
[----:B------:R-:W-:Y:S01]  /*5650*/  BAR.SYNC.DEFER_BLOCKING 0x6, 0xa0 ;  /* 0x0182800000007b1d */ /* 0x000fe20000010000 */
[C---:B------:R-:W-:Y:S01]  /*5660*/  IMAD.SHL.U32 R2, R101.reuse, 0x20, RZ ;  /* 0x0000002065027824 */ /* 0x040fe200078e00ff */
[C---:B------:R-:W-:Y:S01]  /*5670*/  SHF.L.U32 R46, R101.reuse, 0x10, RZ ;  /* 0x00000010652e7819 */ /* 0x040fe200000006ff */
[C---:B------:R-:W-:Y:S01]  /*5680*/  IMAD.SHL.U32 R100, R101.reuse, 0x4, RZ ;  /* 0x0000000465647824 */ /* 0x040fe200078e00ff */
[C---:B------:R-:W-:Y:S01]  /*5690*/  LOP3.LUT R102, R101.reuse, 0x60, RZ, 0xc0, !PT ;  /* 0x0000006065667812 */ /* 0x040fe200078ec0ff */
[----:B------:R-:W-:Y:S01]  /*56a0*/  HFMA2 R97, -RZ, RZ, 0, 5.9604644775390625e-08 ;  /* 0x00000001ff617431 */ /* 0x000fe200000001ff */
[----:B------:R-:W-:Y:S02]  /*56b0*/  UMOV UR48, 0x400 ;  /* 0x0000040000307882 */ /* 0x000fe40000000000 */
[----:B------:R-:W1:Y:S01]  /*56c0*/  LDC R91, c[0x0][0x370] ;  /* 0x0000dc00ff5b7b82 */ /* 0x000e620000000800 */
[----:B------:R-:W-:Y:S01]  /*56d0*/  ULEA UR48, UR37, UR48, 0x18 ;  /* 0x0000003025307291 */ /* 0x000fe2000f8ec0ff */
[----:B------:R-:W-:Y:S01]  /*56e0*/  LOP3.LUT R3, R2, 0xc0, RZ, 0xc0, !PT ;  /* 0x000000c002037812 */ /* 0x000fe200078ec0ff */
[----:B------:R-:W-:Y:S01]  /*56f0*/  HFMA2 R95, -RZ, RZ, 0, 0 ;  /* 0x00000000ff5f7431 */ /* 0x000fe200000001ff */
[----:B------:R-:W-:Y:S01]  /*5700*/  LOP3.LUT R99, R101, 0x2, RZ, 0xc0, !PT ;  /* 0x0000000265637812 */ /* 0x000fe200078ec0ff */
[----:B------:R-:W-:Y:S01]  /*5710*/  UIADD3 UR4, UPT, UPT, UR48, 0x400, URZ ;  /* 0x0000040030047890 */ /* 0x000fe2000fffe0ff */
[----:B------:R-:W-:Y:S01]  /*5720*/  LOP3.LUT R100, R3, 0x18, R100, 0xf8, !PT ;  /* 0x0000001803647812 */ /* 0x000fe200078ef864 */
[----:B------:R-:W-:Y:S01]  /*5730*/  IMAD.MOV.U32 R45, RZ, RZ, RZ ;  /* 0x000000ffff2d7224 */ /* 0x000fe200078e00ff */
[----:B------:R-:W2:Y:S01]  /*5740*/  LDC R42, c[0x0][0xb0c] ;  /* 0x0002c300ff2a7b82 */ /* 0x000ea20000000800 */
[----:B------:R-:W-:Y:S01]  /*5750*/  LOP3.LUT R46, R46, 0x600000, RZ, 0xc0, !PT ;  /* 0x006000002e2e7812 */ /* 0x000fe200078ec0ff */
[----:B------:R-:W-:Y:S01]  /*5760*/  IMAD.MOV.U32 R105, RZ, RZ, RZ ;  /* 0x000000ffff697224 */ /* 0x000fe200078e00ff */
[----:B------:R-:W-:Y:S01]  /*5770*/  LOP3.LUT R100, R100, 0xf20, R2, 0xf8, !PT ;  /* 0x00000f2064647812 */ /* 0x000fe200078ef802 */
[----:B------:R-:W-:Y:S01]  /*5780*/  IMAD.U32 R93, RZ, RZ, UR4 ;  /* 0x00000004ff5d7e24 */ /* 0x000fe2000f8e00ff */
[----:B------:R-:W-:Y:S01]  /*5790*/  LOP3.LUT R101, R101, 0x4, RZ, 0xc0, !PT ;  /* 0x0000000465657812 */ /* 0x000fe200078ec0ff */
[----:B------:R-:W4:Y:S01]  /*57a0*/  LDCU.64 UR52, c[0x0][0x348] ;  /* 0x00006900ff3477ac */ /* 0x000f220008000a00 */
[----:B------:R-:W-:Y:S01]  /*57b0*/  MOV R96, RZ ;  /* 0x000000ff00607202 */ /* 0x000fe20000000f00 */
[----:B------:R-:W1:Y:S01]  /*57c0*/  LDC R89, c[0x0][0xb20] ;  /* 0x0002c800ff597b82 */ /* 0x000e620000000800 */
[----:B------:R-:W3:Y:S01]  /*57d0*/  LDS R0, [UR48+0x280] ;  /* 0x00028030ff007984 */ /* 0x000ee20008000800 */
[----:B------:R-:W-:Y:S01]  /*57e0*/  IMAD R100, R100, 0x2, R93 ;  /* 0x0000000264647824 */ /* 0x000fe200078e025d */
[----:B------:R-:W1:Y:S03]  /*57f0*/  LDCU.64 UR38, c[0x0][0x888] ;  /* 0x00011100ff2677ac */ /* 0x000e660008000a00 */
[--C-:B------:R-:W-:Y:S01]  /*5800*/  IMAD R99, R99, -0x10, R100.reuse ;  /* 0xfffffff063637824 */ /* 0x100fe200078e0264 */
[----:B------:R-:W1:Y:S01]  /*5810*/  LDCU.64 UR44, c[0x0][0x890] ;  /* 0x00011200ff2c77ac */ /* 0x000e620008000a00 */
[----:B------:R-:W1:Y:S01]  /*5820*/  LDC R41, c[0x0][0xb30] ;  /* 0x0002cc00ff297b82 */ /* 0x000e620000000800 */
[----:B------:R-:W-:Y:S01]  /*5830*/  IMAD R98, R101, -0x10, R100 ;  /* 0xfffffff065627824 */ /* 0x000fe200078e0264 */
[----:B------:R-:W-:Y:S01]  /*5840*/  UMOV UR49, URZ ;  /* 0x000000ff00317c82 */ /* 0x000fe20008000000 */
[----:B------:R-:W-:-:S05]  /*5850*/  UMOV UR51, URZ ;  /* 0x000000ff00337c82 */ /* 0x000fca0008000000 */
[----:B------:R-:W1:Y:S08]  /*5860*/  LDC.64 R84, c[0x0][0xb10] ;  /* 0x0002c400ff547b82 */ /* 0x000e700000000a00 */
[----:B------:R-:W1:Y:S08]  /*5870*/  LDC.64 R38, c[0x0][0xb18] ;  /* 0x0002c600ff267b82 */ /* 0x000e700000000a00 */
[----:B------:R-:W1:Y:S08]  /*5880*/  LDC.64 R36, c[0x0][0xb28] ;  /* 0x0002ca00ff247b82 */ /* 0x000e700000000a00 */
[----:B------:R-:W1:Y:S01]  /*5890*/  LDC.64 R82, c[0x0][0x8b0] ;  /* 0x00022c00ff527b82 */ /* 0x000e620000000a00 */
[----:B---3--:R-:W-:-:S07]  /*58a0*/  IMAD.IADD R46, R0, 0x1, R46 ;  /* 0x00000001002e7824 */ /* 0x008fce00078e022e */
[----:B------:R-:W3:Y:S08]  /*58b0*/  LDC.64 R80, c[0x0][0x8a8] ;  /* 0x00022a00ff507b82 */ /* 0x000ef00000000a00 */
[----:B--2-4-:R-:W1:Y:S02]  /*58c0*/  LDC R90, c[0x0][0x374] ;  /* 0x0000dd00ff5a7b82 */ /* 0x014e640000000800 */
.L_x_147:
[----:B------:R-:W-:Y:S02]  /*58d0*/  LEA R0, R105, UR48, 0x3 ;  /* 0x0000003069007c11 */ /* 0x000fe4000f8e18ff */
[----:B------:R-:W-:Y:S02]  /*58e0*/  SHF.L.U32 R2, R95, 0x1f, RZ ;  /* 0x0000001f5f027819 */ /* 0x000fe400000006ff */
[----:B-1----:R-:W-:Y:S02]  /*58f0*/  LEA R16, R105, UR48, 0x4 ;  /* 0x0000003069107c11 */ /* 0x002fe4000f8e20ff */
[----:B------:R-:W2:Y:S02]  /*5900*/  SYNCS.PHASECHK.TRANS64.TRYWAIT P0, [R0+URZ+0x1d0], R2 ;  /* 0x0001d002000075a7 */ /* 0x000ea400080011ff */
[----:B--23--:R-:W-:Y:S05]  /*5910*/  @!P0 BRA `(.L_x_104) ;  /* 0x0000005000548947 */ /* 0x00cfea0003800000 */
.L_x_235:
[----:B------:R-:W4:Y:S01]  /*5920*/  LDC.64 R10, c[0x0][0xb10] ;  /* 0x0002c400ff0a7b82 */ /* 0x000f220000000a00 */
[----:B------:R-:W3:Y:S01]  /*5930*/  LDS.128 R16, [R16+0x260] ;  /* 0x0002600010107984 */ /* 0x000ee20000000c00 */
[----:B-1----:R-:W-:Y:S01]  /*5940*/  ISETP.NE.AND P1, PT, R41, 0x1, PT ;  /* 0x000000012900780c */ /* 0x002fe20003f25270 */
[----:B--2---:R-:W-:Y:S01]  /*5950*/  VIADD R0, R0, 0x1e0 ;  /* 0x000001e000007836 */ /* 0x004fe20000000000 */
[----:B------:R-:W-:Y:S04]  /*5960*/  ISETP.GE.AND P0, PT, R40, 0x1, PT ;  /* 0x000000012800780c */ /* 0x000fe80003f06270 */
[----:B------:R-:W1:Y:S01]  /*5970*/  LDC.64 R8, c[0x0][0xb18] ;  /* 0x0002c600ff087b82 */ /* 0x000e620000000a00 */
[----:B------:R-:W-:Y:S01]  /*5980*/  PRMT R0, RZ, 0x654, R0 ;  /* 0x00000654ff007816 */ /* 0x000fe20000000000 */
[----:B------:R-:W-:Y:S01]  /*5990*/  @!PT LDS RZ, [RZ] ;  /* 0x00000000fffff984 */ /* 0x000fe20000000800 */
[----:B------:R-:W-:Y:S01]  /*59a0*/  @!PT LDS RZ, [RZ] ;  /* 0x00000000fffff984 */ /* 0x000fe20000000800 */
[----:B------:R-:W-:Y:S01]  /*59b0*/  @!PT LDS RZ, [RZ] ;  /* 0x00000000fffff984 */ /* 0x000fe20000000800 */
[----:B------:R-:W-:Y:S01]  /*59c0*/  @!PT LDS RZ, [RZ] ;  /* 0x00000000fffff984 */ /* 0x000fe20000000800 */
[----:B------:R2:W-:Y:S06]  /*59d0*/  MEMBAR.ALL.CTA ;  /* 0x0000000000007992 */ /* 0x0005ec0000008000 */
[----:B--2---:R-:W2:Y:S01]  /*59e0*/  FENCE.VIEW.ASYNC.S ;  /* 0x00000000000073c6 */ /* 0x004ea20000000000 */
[----:B------:R-:W1:Y:S08]  /*59f0*/  @!P1 LDC R12, c[0x0][0xb20] ;  /* 0x0002c800ff0c9b82 */ /* 0x000e700000000800 */
[----:B------:R-:W1:Y:S01]  /*5a00*/  @!P1 LDC R7, c[0x0][0xb0c] ;  /* 0x0002c300ff079b82 */ /* 0x000e620000000800 */
[----:B--2---:R2:W-:Y:S01]  /*5a10*/  SYNCS.ARRIVE.TRANS64.RED.A1T0 RZ, [R0+URZ], RZ ;  /* 0x000000ff00ff79a7 */ /* 0x0045e200081004ff */
[----:B---3--:R-:W-:Y:S04]  /*5a20*/  LOP3.LUT P4, RZ, R18, 0x1, RZ, 0xc0, !PT ;  /* 0x0000000112ff7812 */ /* 0x008fe8000788c0ff */
[----:B------:R-:W-:Y:S09]  /*5a30*/  P2R R103, PR, RZ, 0x10 ;  /* 0x00000010ff677803 */ /* 0x000ff20000000000 */
[----:B------:R-:W-:Y:S02]  /*5a40*/  @P4 MOV R44, R16 ;  /* 0x00000010002c4202 */ /* 0x000fe40000000f00 */
[----:B------:R-:W-:Y:S01]  /*5a50*/  @P4 LOP3.LUT R43, R17, 0xffff, RZ, 0xc0, !PT ;  /* 0x0000ffff112b4812 */ /* 0x000fe200078ec0ff */
[----:B--2-4-:R-:W-:Y:S06]  /*5a60*/  @!P0 BRA `(.L_x_105) ;  /* 0x0000000000a48947 */ /* 0x014fec0003800000 */
[----:B------:R-:W-:Y:S01]  /*5a70*/  IMAD.HI.U32 R0, R90, R39, RZ ;  /* 0x000000275a007227 */ /* 0x000fe200078e00ff */
[----:B------:R-:W-:Y:S02]  /*5a80*/  ISETP.NE.AND P0, PT, R38, 0x1, PT ;  /* 0x000000012600780c */ /* 0x000fe40003f05270 */
[----:B------:R-:W-:Y:S01]  /*5a90*/  ISETP.NE.AND P2, PT, R40, 0x1, PT ;  /* 0x000000012800780c */ /* 0x000fe20003f45270 */
[----:B------:R-:W-:Y:S01]  /*5aa0*/  IMAD.HI.U32 R4, R91, R84, RZ ;  /* 0x000000545b047227 */ /* 0x000fe200078e00ff */
[----:B------:R-:W-:Y:S02]  /*5ab0*/  SHF.R.U32.HI R0, RZ, R89, R0 ;  /* 0x00000059ff007219 */ /* 0x000fe40000011600 */
[----:B------:R-:W-:Y:S01]  /*5ac0*/  ISETP.NE.AND P3, PT, R42, 0x1, PT ;  /* 0x000000012a00780c */ /* 0x000fe20003f65270 */
[----:B------:R-:W-:Y:S01]  /*5ad0*/  IMAD.HI.U32 R6, R43, R39, RZ ;  /* 0x000000272b067227 */ /* 0x000fe200078e00ff */
[-C--:B------:R-:W-:Y:S02]  /*5ae0*/  SHF.R.U32.HI R4, RZ, R85.reuse, R4 ;  /* 0x00000055ff047219 */ /* 0x080fe40000011604 */
[----:B------:R-:W-:Y:S01]  /*5af0*/  SEL R0, R90, R0, !P0 ;  /* 0x000000005a007207 */ /* 0x000fe20004000000 */
[----:B------:R-:W-:Y:S01]  /*5b00*/  IMAD.HI.U32 R5, R44, R84, RZ ;  /* 0x000000542c057227 */ /* 0x000fe200078e00ff */
[----:B------:R-:W-:Y:S03]  /*5b10*/  SEL R4, R91, R4, !P3 ;  /* 0x000000045b047207 */ /* 0x000fe60005800000 */
[-C--:B------:R-:W-:Y:S01]  /*5b20*/  IMAD.HI.U32 R3, R0, R36.reuse, RZ ;  /* 0x0000002400037227 */ /* 0x080fe200078e00ff */
[----:B------:R-:W-:Y:S03]  /*5b30*/  SHF.R.U32.HI R5, RZ, R85, R5 ;  /* 0x00000055ff057219 */ /* 0x000fe60000011605 */
[----:B------:R-:W-:Y:S01]  /*5b40*/  IMAD.HI.U32 R2, R4, R36, RZ ;  /* 0x0000002404027227 */ /* 0x000fe200078e00ff */
[----:B------:R-:W-:Y:S02]  /*5b50*/  @P2 SHF.R.U32.HI R0, RZ, R37, R3 ;  /* 0x00000025ff002219 */ /* 0x000fe40000011603 */
[----:B------:R-:W-:Y:S02]  /*5b60*/  SHF.R.U32.HI R3, RZ, R89, R6 ;  /* 0x00000059ff037219 */ /* 0x000fe40000011606 */
[----:B------:R-:W-:Y:S01]  /*5b70*/  @P2 SHF.R.U32.HI R4, RZ, R37, R2 ;  /* 0x00000025ff042219 */ /* 0x000fe20000011602 */
[----:B------:R-:W-:Y:S01]  /*5b80*/  IMAD R0, R40, R0, RZ ;  /* 0x0000000028007224 */ /* 0x000fe200078e02ff */
[----:B------:R-:W-:Y:S02]  /*5b90*/  SEL R3, R43, R3, !P0 ;  /* 0x000000032b037207 */ /* 0x000fe40004000000 */
[----:B------:R-:W-:Y:S01]  /*5ba0*/  SEL R2, R44, R5, !P3 ;  /* 0x000000052c027207 */ /* 0x000fe20005800000 */
[----:B------:R-:W-:Y:S01]  /*5bb0*/  IMAD R5, R40, R4, RZ ;  /* 0x0000000428057224 */ /* 0x000fe200078e02ff */
[C---:B------:R-:W-:Y:S01]  /*5bc0*/  ISETP.GE.AND P0, PT, R3.reuse, R0, PT ;  /* 0x000000000300720c */ /* 0x040fe20003f06270 */
[C---:B------:R-:W-:Y:S03]  /*5bd0*/  IMAD.HI.U32 R0, R3.reuse, R36, RZ ;  /* 0x0000002403007227 */ /* 0x040fe600078e00ff */
[C---:B------:R-:W-:Y:S02]  /*5be0*/  ISETP.GE.OR P0, PT, R2.reuse, R5, P0 ;  /* 0x000000050200720c */ /* 0x040fe40000706670 */
[----:B------:R-:W-:Y:S04]  /*5bf0*/  SHF.R.U32.HI R0, RZ, R37, R0 ;  /* 0x00000025ff007219 */ /* 0x000fe80000011600 */
[C---:B------:R-:W-:Y:S05]  /*5c00*/  SEL R6, R3.reuse, R0, !P2 ;  /* 0x0000000003067207 */ /* 0x040fea0005000000 */
        /* <DEDUP_REMOVED lines=14> */
[----:B------:R-:W-:Y:S07]  /*5cf0*/  IMAD R43, R3, R38, R43 ;  /* 0x00000026032b7224 */ /* 0x000fee00078e022b */
.L_x_105:
[----:B-1----:R-:W-:Y:S01]  /*5d00*/  @!P1 ISETP.NE.AND P0, PT, R8, 0x1, PT ;  /* 0x000000010800980c */ /* 0x002fe20003f05270 */
[----:B------:R-:W-:Y:S01]  /*5d10*/  @!P1 IMAD.HI.U32 R2, R43, R9, RZ ;  /* 0x000000092b029227 */ /* 0x000fe200078e00ff */
[----:B------:R-:W-:Y:S01]  /*5d20*/  R2UR UR42, R15 ;  /* 0x000000000f2a72ca */ /* 0x000fe200000e0000 */
[----:B------:R-:W-:Y:S01]  /*5d30*/  BSSY.RECONVERGENT B6, `(.L_x_106) ;  /* 0x0000031000067945 */ /* 0x000fe20003800200 */
[----:B------:R-:W-:Y:S01]  /*5d40*/  R2UR UR41, R14 ;  /* 0x000000000e2972ca */ /* 0x000fe200000e0000 */
[C---:B------:R-:W-:Y:S01]  /*5d50*/  @!P1 IMAD.HI.U32 R0, R44.reuse, R10, RZ ;  /* 0x0000000a2c009227 */ /* 0x040fe200078e00ff */
[----:B------:R-:W-:Y:S02]  /*5d60*/  @!P1 SHF.R.U32.HI R2, RZ, R12, R2 ;  /* 0x0000000cff029219 */ /* 0x000fe40000011602 */
[----:B------:R-:W-:Y:S01]  /*5d70*/  @!P1 ISETP.NE.AND P2, PT, R7, 0x1, PT ;  /* 0x000000010700980c */ /* 0x000fe20003f45270 */
[----:B------:R-:W-:Y:S01]  /*5d80*/  VIADD R105, R105, 0x1 ;  /* 0x0000000169697836 */ /* 0x000fe20000000000 */
[----:B------:R-:W-:Y:S02]  /*5d90*/  @!P1 SEL R2, R43, R2, !P0 ;  /* 0x000000022b029207 */ /* 0x000fe40004000000 */
[----:B------:R-:W-:Y:S02]  /*5da0*/  @!P1 SHF.R.U32.HI R0, RZ, R11, R0 ;  /* 0x0000000bff009219 */ /* 0x000fe40000011600 */
[----:B------:R-:W-:Y:S01]  /*5db0*/  LOP3.LUT P0, RZ, R93, 0x1b0, RZ, 0xc0, !PT ;  /* 0x000001b05dff7812 */ /* 0x000fe2000780c0ff */
[----:B------:R-:W-:Y:S01]  /*5dc0*/  USHF.L.U32 UR42, UR42, 0x7, URZ ;  /* 0x000000072a2a7899 */ /* 0x000fe200080006ff */
[----:B------:R-:W-:Y:S01]  /*5dd0*/  @!P1 SEL R3, R44, R0, !P2 ;  /* 0x000000002c039207 */ /* 0x000fe20005000000 */
[----:B------:R-:W-:Y:S01]  /*5de0*/  USHF.L.U32 UR41, UR41, 0x7, URZ ;  /* 0x0000000729297899 */ /* 0x000fe200080006ff */
[----:B------:R-:W-:Y:S03]  /*5df0*/  @P4 SHF.R.U32.HI R94, RZ, 0x10, R17 ;  /* 0x00000010ff5e4819 */ /* 0x000fe60000011611 */
[----:B------:R-:W-:Y:S02]  /*5e00*/  @!P1 IMAD.IADD R0, R2, 0x1, -R3 ;  /* 0x0000000102009824 */ /* 0x000fe400078e0a03 */
[----:B------:R-:W-:Y:S02]  /*5e10*/  @!P1 IMAD.IADD R2, R3, 0x1, -R2 ;  /* 0x0000000103029824 */ /* 0x000fe400078e0a02 */
[----:B------:R-:W-:Y:S02]  /*5e20*/  @!P1 IMAD R44, R0, R7, R44 ;  /* 0x00000007002c9224 */ /* 0x000fe400078e022c */
[----:B------:R-:W-:Y:S01]  /*5e30*/  @!P1 IMAD R43, R2, R8, R43 ;  /* 0x00000008022b9224 */ /* 0x000fe200078e022b */
[----:B------:R-:W-:Y:S06]  /*5e40*/  @!P0 BRA `(.L_x_107) ;  /* 0x00000000007c8947 */ /* 0x000fec0003800000 */
[----:B------:R-:W1:Y:S01]  /*5e50*/  LDCU.64 UR8, c[0x4][0x80] ;  /* 0x01001000ff0877ac */ /* 0x000e620008000a00 */
[----:B------:R-:W-:Y:S01]  /*5e60*/  MOV R2, 0x0 ;  /* 0x0000000000027802 */ /* 0x000fe20000000f00 */
[----:B------:R-:W-:Y:S02]  /*5e70*/  HFMA2 R12, -RZ, RZ, 0, 5.9604644775390625e-08 ;  /* 0x00000001ff0c7431 */ /* 0x000fe400000001ff */
[----:B------:R-:W-:Y:S01]  /*5e80*/  IMAD.MOV.U32 R8, RZ, RZ, 0x70 ;  /* 0x00000070ff087424 */ /* 0x000fe200078e00ff */
[----:B------:R2:W3:Y:S01]  /*5e90*/  LDC.64 R14, c[0x4][R2] ;  /* 0x01000000020e7b82 */ /* 0x0004e20000000a00 */
[----:B------:R-:W4:Y:S01]  /*5ea0*/  LDCU.64 UR6, c[0x4][0x88] ;  /* 0x01001100ff0677ac */ /* 0x000f220008000a00 */
[----:B------:R-:W-:Y:S01]  /*5eb0*/  IMAD.MOV.U32 R13, RZ, RZ, RZ ;  /* 0x000000ffff0d7224 */ /* 0x000fe200078e00ff */
[----:B------:R-:W2:Y:S01]  /*5ec0*/  LDCU.64 UR4, c[0x4][0x8] ;  /* 0x01000100ff0477ac */ /* 0x000ea20008000a00 */
[----:B-1----:R-:W-:Y:S01]  /*5ed0*/  MOV R5, UR9 ;  /* 0x0000000900057c02 */ /* 0x002fe20008000f00 */
[----:B------:R-:W-:Y:S01]  /*5ee0*/  IMAD.U32 R4, RZ, RZ, UR8 ;  /* 0x00000008ff047e24 */ /* 0x000fe2000f8e00ff */
[----:B----4-:R-:W-:Y:S01]  /*5ef0*/  MOV R7, UR7 ;  /* 0x0000000700077c02 */ /* 0x010fe20008000f00 */
[----:B------:R-:W-:Y:S01]  /*5f00*/  IMAD.U32 R6, RZ, RZ, UR6 ;  /* 0x00000006ff067e24 */ /* 0x000fe2000f8e00ff */
[----:B--2---:R-:W-:Y:S01]  /*5f10*/  MOV R11, UR5 ;  /* 0x00000005000b7c02 */ /* 0x004fe20008000f00 */
[----:B------:R-:W-:Y:S02]  /*5f20*/  IMAD.U32 R10, RZ, RZ, UR4 ;  /* 0x00000004ff0a7e24 */ /* 0x000fe4000f8e00ff */
[----:B------:R-:W-:Y:S07]  /*5f30*/  LEPC R20, `(.L_x_108) ;  /* 0x000000001014794e */ /* 0x000fee0000000000 */
[----:B---3-5:R-:W-:Y:S05]  /*5f40*/  CALL.ABS.NOINC R14 ;  /* 0x000000000e007343 */ /* 0x028fea0003c00000 */
.L_x_108:
[----:B------:R-:W1:Y:S01]  /*5f50*/  LDCU.64 UR8, c[0x4][0x80] ;  /* 0x01001000ff0877ac */ /* 0x000e620008000a00 */
[----:B------:R-:W2:Y:S01]  /*5f60*/  LDC.64 R2, c[0x4][R2] ;  /* 0x0100000002027b82 */ /* 0x000ea20000000a00 */
[----:B------:R-:W-:Y:S02]  /*5f70*/  HFMA2 R12, -RZ, RZ, 0, 5.9604644775390625e-08 ;  /* 0x00000001ff0c7431 */ /* 0x000fe400000001ff */
[----:B------:R-:W-:Y:S02]  /*5f80*/  IMAD.MOV.U32 R8, RZ, RZ, 0x70 ;  /* 0x00000070ff087424 */ /* 0x000fe400078e00ff */
[----:B------:R-:W-:Y:S01]  /*5f90*/  IMAD.MOV.U32 R13, RZ, RZ, RZ ;  /* 0x000000ffff0d7224 */ /* 0x000fe200078e00ff */
[----:B------:R-:W3:Y:S01]  /*5fa0*/  LDCU.64 UR6, c[0x4][0x88] ;  /* 0x01001100ff0677ac */ /* 0x000ee20008000a00 */
[----:B------:R-:W4:Y:S01]  /*5fb0*/  LDCU.64 UR4, c[0x4][0x8] ;  /* 0x01000100ff0477ac */ /* 0x000f220008000a00 */
[----:B-1----:R-:W-:Y:S02]  /*5fc0*/  MOV R4, UR8 ;  /* 0x0000000800047c02 */ /* 0x002fe40008000f00 */
[----:B------:R-:W-:Y:S02]  /*5fd0*/  MOV R5, UR9 ;  /* 0x0000000900057c02 */ /* 0x000fe40008000f00 */
[----:B---3--:R-:W-:Y:S01]  /*5fe0*/  MOV R7, UR7 ;  /* 0x0000000700077c02 */ /* 0x008fe20008000f00 */
[----:B------:R-:W-:Y:S01]  /*5ff0*/  IMAD.U32 R6, RZ, RZ, UR6 ;  /* 0x00000006ff067e24 */ /* 0x000fe2000f8e00ff */
[----:B----4-:R-:W-:Y:S01]  /*6000*/  MOV R11, UR5 ;  /* 0x00000005000b7c02 */ /* 0x010fe20008000f00 */
[----:B------:R-:W-:Y:S02]  /*6010*/  IMAD.U32 R10, RZ, RZ, UR4 ;  /* 0x00000004ff0a7e24 */ /* 0x000fe4000f8e00ff */
[----:B------:R-:W-:Y:S07]  /*6020*/  LEPC R20, `(.L_x_107) ;  /* 0x000000001014794e */ /* 0x000fee0000000000 */
[----:B--2---:R-:W-:Y:S05]  /*6030*/  CALL.ABS.NOINC R2 ;  /* 0x0000000002007343 */ /* 0x004fea0003c00000 */
.L_x_107:
[----:B------:R-:W-:Y:S05]  /*6040*/  BSYNC.RECONVERGENT B6 ;  /* 0x0000000000067941 */ /* 0x000fea0003800200 */
.L_x_106:
[----:B------:R-:W-:Y:S01]  /*6050*/  ISETP.NE.U32.AND P4, PT, R82, RZ, PT ;  /* 0x000000ff5200720c */ /* 0x000fe20003f85070 */
[----:B------:R-:W-:Y:S01]  /*6060*/  UISETP.NE.AND UP2, UPT, UR50, URZ, UPT ;  /* 0x000000ff3200728c */ /* 0x000fe2000bf45270 */
[----:B------:R-:W-:Y:S01]  /*6070*/  ISETP.NE.U32.AND P2, PT, RZ, UR38, PT ;  /* 0x00000026ff007c0c */ /* 0x000fe2000bf45070 */
[----:B------:R-:W-:Y:S01]  /*6080*/  UISETP.NE.U32.AND UP1, UPT, UR44, URZ, UPT ;  /* 0x000000ff2c00728c */ /* 0x000fe2000bf25070 */
[----:B------:R-:W-:Y:S01]  /*6090*/  ISETP.NE.AND.EX P4, PT, R83, RZ, PT, P4 ;  /* 0x000000ff5300720c */ /* 0x000fe20003f85340 */
[----:B------:R-:W-:Y:S01]  /*60a0*/  UPLOP3.LUT UP0, UPT, UPT, UPT, UPT, 0x40, 0x4 ;  /* 0x000000000004789c */ /* 0x000fe20003f0e870 */
[----:B------:R-:W-:Y:S01]  /*60b0*/  ISETP.NE.AND.EX P2, PT, RZ, UR39, PT, P2 ;  /* 0x00000027ff007c0c */ /* 0x000fe2000bf45320 */
[----:B------:R-:W-:Y:S01]  /*60c0*/  UISETP.NE.AND.EX UP1, UPT, UR45, URZ, UPT, UP1 ;  /* 0x000000ff2d00728c */ /* 0x000fe2000bf25310 */
[----:B------:R-:W-:Y:S04]  /*60d0*/  PLOP3.LUT P1, PT, PT, PT, UP2, 0x80, 0x8 ;  /* 0x000000000008781c */ /* 0x000fe80003f2f028 */
[----:B------:R-:W-:Y:S06]  /*60e0*/  @UP2 UPLOP3.LUT UP0, UPT, UPT, UPT, UP1, 0x80, 0x8 ;  /* 0x000000000008289c */ /* 0x000fec0003f0f010 */
[----:B------:R-:W-:Y:S01]  /*60f0*/  PLOP3.LUT P0, PT, PT, PT, UP0, 0x80, 0x8 ;  /* 0x000000000008781c */ /* 0x000fe20003f0f008 */
[----:B------:R-:W-:Y:S01]  /*6100*/  @!UPT UIADD3 URZ, UPT, UPT, URZ, URZ, URZ ;  /* 0x000000fffffff290 */ /* 0x000fe2000fffe0ff */
[----:B------:R-:W-:Y:S11]  /*6110*/  BRA.U !UP1, `(.L_x_109) ;  /* 0x0000000109387547 */ /* 0x000ff6000b800000 */
[----:B------:R-:W-:Y:S01]  /*6120*/  UISETP.NE.U32.AND UP0, UPT, UR38, URZ, UPT ;  /* 0x000000ff2600728c */ /* 0x000fe2000bf05070 */
[----:B------:R-:W-:Y:S02]  /*6130*/  HFMA2 R0, -RZ, RZ, 0, 5.9604644775390625e-08 ;  /* 0x00000001ff007431 */ /* 0x000fe400000001ff */
[----:B------:R-:W-:Y:S01]  /*6140*/  IMAD.MOV.U32 R88, RZ, RZ, 0x1 ;  /* 0x00000001ff587424 */ /* 0x000fe200078e00ff */
[----:B------:R-:W-:Y:S06]  /*6150*/  UISETP.NE.AND.EX UP0, UPT, UR39, URZ, UPT, UP0 ;  /* 0x000000ff2700728c */ /* 0x000fec000bf05300 */
[----:B------:R-:W-:Y:S05]  /*6160*/  PLOP3.LUT P3, PT, PT, PT, UP0, 0x80, 0x8 ;  /* 0x000000000008781c */ /* 0x000fea0003f6f008 */
[----:B------:R-:W1:Y:S01]  /*6170*/  @UP0 LDCU.64 UR6, c[0x0][0x888] ;  /* 0x00011100ff0607ac */ /* 0x000e620008000a00 */
[----:B------:R-:W-:Y:S07]  /*6180*/  @UP0 UIMAD UR4, UR36, UR44, URZ ;  /* 0x0000002c240402a4 */ /* 0x000fee000f8e02ff */
[----:B------:R-:W-:Y:S01]  /*6190*/  @!P3 PRMT R88, R0, 0x7610, R88 ;  /* 0x000076100058b816 */ /* 0x000fe20000000058 */
[----:B-1----:R-:W-:Y:S03]  /*61a0*/  @UP0 UIMAD.WIDE UR6, UR4, 0x4, UR6 ;  /* 0x00000004040608a5 */ /* 0x002fe6000f8e0206 */
[----:B------:R-:W1:Y:S03]  /*61b0*/  @!UP0 LDCU UR4, c[0x0][0x880] ;  /* 0x00011000ff0487ac */ /* 0x000e660008000800 */
[----:B------:R-:W-:Y:S01]  /*61c0*/  IMAD.U32 R2, RZ, RZ, UR6 ;  /* 0x00000006ff027e24 */ /* 0x000fe2000f8e00ff */
[----:B------:R-:W-:Y:S05]  /*61d0*/  MOV R3, UR7 ;  /* 0x0000000700037c02 */ /* 0x000fea0008000f00 */
[----:B-----5:R2:W5:Y:S02]  /*61e0*/  @P3 LDG.E R49, desc[UR46][R2.64] ;  /* 0x0000002e02313981 */ /* 0x020564000c1e1900 */
[----:B-12---:R-:W-:Y:S02]  /*61f0*/  @!P3 IMAD.U32 R49, RZ, RZ, UR4 ;  /* 0x00000004ff31be24 */ /* 0x006fe4000f8e00ff */
.L_x_109:
[----:B------:R-:W-:Y:S05]  /*6200*/  @!P4 BRA `(.L_x_110) ;  /* 0x000000000020c947 */ /* 0x000fea0003800000 */
[----:B------:R-:W-:Y:S04]  /*6210*/  ISETP.NE.U32.AND P3, PT, R80, RZ, PT ;  /* 0x000000ff5000720c */ /* 0x000fe80003f65070 */
[----:B------:R-:W-:Y:S11]  /*6220*/  ISETP.NE.AND.EX P3, PT, R81, RZ, PT, P3 ;  /* 0x000000ff5100720c */ /* 0x000ff60003f65330 */
[----:B------:R-:W-:Y:S02]  /*6230*/  @!UPT UIADD3 URZ, UPT, UPT, URZ, URZ, URZ ;  /* 0x000000fffffff290 */ /* 0x000fe4000fffe0ff */
[----:B------:R-:W1:Y:S01]  /*6240*/  @P3 LDC.64 R2, c[0x0][0x8a8] ;  /* 0x00022a00ff023b82 */ /* 0x000e620000000a00 */
[----:B------:R-:W-:Y:S04]  /*6250*/  @P3 IMAD R0, R82, UR36, RZ ;  /* 0x0000002452003c24 */ /* 0x000fe8000f8e02ff */
[----:B-1----:R-:W-:Y:S05]  /*6260*/  @P3 IMAD.WIDE R2, R0, 0x4, R2 ;  /* 0x0000000400023825 */ /* 0x002fea00078e0202 */
[----:B-----5:R1:W5:Y:S02]  /*6270*/  @P3 LDG.E R47, desc[UR46][R2.64] ;  /* 0x0000002e022f3981 */ /* 0x020364000c1e1900 */
[----:B-1----:R-:W2:Y:S02]  /*6280*/  @!P3 LDC R47, c[0x0][0x8a0] ;  /* 0x00022800ff2fbb82 */ /* 0x002ea40000000800 */
.L_x_110:
[----:B-----5:R-:W-:Y:S01]  /*6290*/  FSETP.NEU.AND P3, PT, R49, RZ, PT ;  /* 0x000000ff3100720b */ /* 0x020fe20003f6d000 */
[----:B------:R-:W-:Y:S01]  /*62a0*/  BSSY B1, `(.L_x_111) ;  /* 0x0000039000017945 */ /* 0x000fe20003800000 */
[----:B------:R-:W-:Y:S01]  /*62b0*/  SEL R3, RZ, 0xffffffff, P2 ;  /* 0xffffffffff037807 */ /* 0x000fe20001000000 */
[----:B------:R-:W-:Y:S01]  /*62c0*/  IMAD.MOV.U32 R66, RZ, RZ, 0x1 ;  /* 0x00000001ff427424 */ /* 0x000fe200078e00ff */
[----:B------:R-:W-:Y:S01]  /*62d0*/  @P1 LOP3.LUT P2, RZ, R88, 0xff, RZ, 0xc0, !PT ;  /* 0x000000ff58ff1812 */ /* 0x000fe2000784c0ff */
[----:B------:R-:W-:Y:S01]  /*62e0*/  IMAD R48, R45, 0x80, R46 ;  /* 0x000000802d307824 */ /* 0x000fe200078e022e */
[----:B------:R-:W-:Y:S01]  /*62f0*/  @P1 SEL R0, RZ, 0xffffffff, P3 ;  /* 0xffffffffff001807 */ /* 0x000fe20001800000 */
[----:B------:R-:W-:Y:S01]  /*6300*/  IMAD R106, R101, -0x10, R99 ;  /* 0xfffffff0656a7824 */ /* 0x000fe200078e0263 */
[----:B------:R-:W-:Y:S01]  /*6310*/  LOP3.LUT R97, R97, 0x1, RZ, 0x3c, !PT ;  /* 0x0000000161617812 */ /* 0x000fe200078e3cff */
[----:B------:R-:W-:Y:S01]  /*6320*/  IMAD.MOV.U32 R65, RZ, RZ, RZ ;  /* 0x000000ffff417224 */ /* 0x000fe200078e00ff */
[----:B------:R-:W-:Y:S02]  /*6330*/  @P0 SEL R0, R3, R0, !P2 ;  /* 0x0000000003000207 */ /* 0x000fe40005000000 */
[----:B------:R-:W-:Y:S02]  /*6340*/  CS2R R78, SRZ ;  /* 0x00000000004e7805 */ /* 0x000fe4000001ff00 */
[----:B------:R-:W-:Y:S02]  /*6350*/  LEA R64, R45, UR48, 0x3 ;  /* 0x000000302d407c11 */ /* 0x000fe4000f8e18ff */
[----:B------:R-:W-:Y:S02]  /*6360*/  CS2R R76, SRZ ;  /* 0x00000000004c7805 */ /* 0x000fe4000001ff00 */
[----:B------:R-:W-:Y:S02]  /*6370*/  @P1 LOP3.LUT R0, R0, 0x1, RZ, 0xc0, !PT ;  /* 0x0000000100001812 */ /* 0x000fe400078ec0ff */
[----:B------:R-:W-:Y:S02]  /*6380*/  CS2R R70, SRZ ;  /* 0x0000000000467805 */ /* 0x000fe4000001ff00 */
[----:B------:R-:W-:Y:S02]  /*6390*/  PLOP3.LUT P2, PT, PT, PT, UP1, 0x80, 0x8 ;  /* 0x000000000008781c */ /* 0x000fe40003f4f018 */
[----:B------:R-:W-:Y:S02]  /*63a0*/  CS2R R68, SRZ ;  /* 0x0000000000447805 */ /* 0x000fe4000001ff00 */
[----:B------:R-:W-:Y:S02]  /*63b0*/  ISETP.NE.U32.OR P5, PT, R0, 0x1, !P1 ;  /* 0x000000010000780c */ /* 0x000fe40004fa5470 */
[----:B------:R-:W-:Y:S02]  /*63c0*/  CS2R R62, SRZ ;  /* 0x00000000003e7805 */ /* 0x000fe4000001ff00 */
[----:B------:R-:W-:Y:S02]  /*63d0*/  LOP3.LUT P4, R104, R88, 0xff, RZ, 0xc0, !PT ;  /* 0x000000ff58687812 */ /* 0x000fe4000788c0ff */
[----:B------:R-:W-:Y:S02]  /*63e0*/  CS2R R60, SRZ ;  /* 0x00000000003c7805 */ /* 0x000fe4000001ff00 */
[----:B------:R-:W-:Y:S02]  /*63f0*/  SEL R2, RZ, 0xffffffff, P3 ;  /* 0xffffffffff027807 */ /* 0x000fe40001800000 */
[----:B------:R-:W-:Y:S02]  /*6400*/  CS2R R58, SRZ ;  /* 0x00000000003a7805 */ /* 0x000fe4000001ff00 */
[----:B------:R-:W-:Y:S02]  /*6410*/  P2R R107, PR, RZ, 0x20 ;  /* 0x00000020ff6b7803 */ /* 0x000fe40000000000 */
[----:B------:R-:W-:Y:S02]  /*6420*/  CS2R R56, SRZ ;  /* 0x0000000000387805 */ /* 0x000fe4000001ff00 */
[----:B------:R-:W-:Y:S02]  /*6430*/  @P2 SEL R2, R3, R2, !P4 ;  /* 0x0000000203022207 */ /* 0x000fe40006000000 */
[----:B------:R-:W-:Y:S02]  /*6440*/  @P5 SHF.L.U32 R0, R97, 0x1f, RZ ;  /* 0x0000001f61005819 */ /* 0x000fe400000006ff */
[----:B------:R-:W-:Y:S02]  /*6450*/  LOP3.LUT R2, R2, 0x1, RZ, 0xc0, !PT ;  /* 0x0000000102027812 */ /* 0x000fe400078ec0ff */
[----:B------:R1:W3:Y:S02]  /*6460*/  @P5 SYNCS.PHASECHK.TRANS64.TRYWAIT P1, [UR48+0x180], R0 ;  /* 0x00018000ff0055a7 */ /* 0x0002e40008021130 */
[----:B------:R-:W-:Y:S04]  /*6470*/  ISETP.NE.U32.AND P2, PT, R2, 0x1, PT ;  /* 0x000000010200780c */ /* 0x000fe80003f45070 */
[----:B------:R-:W-:Y:S02]  /*6480*/  P2R R67, PR, RZ, 0x4 ;  /* 0x00000004ff437803 */ /* 0x000fe40000000000 */
[----:B-1----:R-:W-:Y:S04]  /*6490*/  SHF.L.U32 R0, R96, 0x1f, RZ ;  /* 0x0000001f60007819 */ /* 0x002fe800000006ff */
[----:B------:R1:W4:Y:S01]  /*64a0*/  SYNCS.PHASECHK.TRANS64.TRYWAIT P0, [R64+URZ+0x1f0], R0 ;  /* 0x0001f000400075a7 */ /* 0x00032200080011ff */
[----:B---3--:R-:W-:Y:S01]  /*64b0*/  @P5 SEL R66, RZ, 0x1, !P1 ;  /* 0x00000001ff425807 */ /* 0x008fe20004800000 */
[----:B-1----:R-:W-:Y:S06]  /*64c0*/  @!P5 BRA `(.L_x_112) ;  /* 0x000000000058d947 */ /* 0x002fec0003800000 */
[----:B------:R-:W-:Y:S01]  /*64d0*/  IMAD.MOV.U32 R79, RZ, RZ, RZ ;  /* 0x000000ffff4f7224 */ /* 0x000fe200078e00ff */
[----:B------:R-:W-:Y:S01]  /*64e0*/  ISETP.NE.AND P1, PT, R66, RZ, PT ;  /* 0x000000ff4200720c */ /* 0x000fe20003f25270 */
[----:B------:R-:W-:Y:S01]  /*64f0*/  BSSY B0, `(.L_x_113) ;  /* 0x000000c000007945 */ /* 0x000fe20003800000 */
[----:B------:R-:W-:Y:S02]  /*6500*/  CS2R R58, SRZ ;  /* 0x00000000003a7805 */ /* 0x000fe4000001ff00 */
[----:B------:R-:W-:Y:S02]  /*6510*/  CS2R R56, SRZ ;  /* 0x0000000000387805 */ /* 0x000fe4000001ff00 */
[----:B------:R-:W-:Y:S02]  /*6520*/  CS2R R62, SRZ ;  /* 0x00000000003e7805 */ /* 0x000fe4000001ff00 */
[----:B------:R-:W-:Y:S02]  /*6530*/  CS2R R60, SRZ ;  /* 0x00000000003c7805 */ /* 0x000fe4000001ff00 */
[----:B------:R-:W-:Y:S02]  /*6540*/  CS2R R70, SRZ ;  /* 0x0000000000467805 */ /* 0x000fe4000001ff00 */
[----:B------:R-:W-:Y:S02]  /*6550*/  CS2R R68, SRZ ;  /* 0x0000000000447805 */ /* 0x000fe4000001ff00 */
[----:B------:R-:W-:Y:S01]  /*6560*/  CS2R R76, SRZ ;  /* 0x00000000004c7805 */ /* 0x000fe2000001ff00 */
[----:B------:R-:W-:Y:S06]  /*6570*/  @P1 BRA `(.L_x_114) ;  /* 0x00000000000c1947 */ /* 0x000fec0003800000 */
[----:B------:R-:W-:Y:S04]  /*6580*/  SHF.L.U32 R3, R97, 0x1f, RZ ;  /* 0x0000001f61037819 */ /* 0x000fe800000006ff */
[----:B------:R-:W1:Y:S02]  /*6590*/  SYNCS.PHASECHK.TRANS64.TRYWAIT P1, [UR48+0x180], R3 ;  /* 0x00018003ff0075a7 */ /* 0x000e640008021130 */
[----:B-1----:R-:W-:Y:S05]  /*65a0*/  @!P1 BRA `(.L_x_115) ;  /* 0x0000004400449947 */ /* 0x002fea0003800000 */
.L_x_114:
[----:B------:R-:W-:Y:S05]  /*65b0*/  BSYNC B0 ;  /* 0x0000000000007941 */ /* 0x000fea0003800000 */
.L_x_113:
[----:B------:R-:W-:Y:S01]  /*65c0*/  ISETP.NE.AND P1, PT, R67, RZ, PT ;  /* 0x000000ff4300720c */ /* 0x000fe20003f25270 */
[----:B------:R-:W-:Y:S11]  /*65d0*/  HFMA2 R65, -RZ, RZ, 0, 5.9604644775390625e-08 ;  /* 0x00000001ff417431 */ /* 0x000ff600000001ff */
[----:B------:R-:W-:Y:S01]  /*65e0*/  @!UPT UIADD3 URZ, UPT, UPT, URZ, URZ, URZ ;  /* 0x000000fffffff290 */ /* 0x000fe2000fffe0ff */
[----:B------:R3:W1:Y:S04]  /*65f0*/  @P1 LDS.128 R56, [R100] ;  /* 0x0000000064381984 */ /* 0x0006680000000c00 */
[----:B------:R3:W1:Y:S04]  /*6600*/  @P1 LDS.128 R60, [R99+0x10] ;  /* 0x00001000633c1984 */ /* 0x0006680000000c00 */
[----:B------:R3:W1:Y:S04]  /*6610*/  @P1 LDS.128 R68, [R98+0x20] ;  /* 0x0000200062441984 */ /* 0x0006680000000c00 */
[----:B------:R3:W1:Y:S02]  /*6620*/  @P1 LDS.128 R76, [R106+0x30] ;  /* 0x000030006a4c1984 */ /* 0x0006640000000c00 */
.L_x_112:
[----:B------:R-:W-:Y:S05]  /*6630*/  BSYNC B1 ;  /* 0x0000000000017941 */ /* 0x000fea0003800000 */
.L_x_111:
[----:B-1----:R-:W-:Y:S04]  /*6640*/  SHF.R.U32.HI R2, RZ, 0x15, R48 ;  /* 0x00000015ff027819 */ /* 0x002fe80000011630 */
[----:B------:R-:W-:Y:S01]  /*6650*/  LOP3.LUT P1, RZ, R2, 0x3, R92, 0x48, !PT ;  /* 0x0000000302ff7812 */ /* 0x000fe2000782485c */
[----:B------:R-:W-:Y:S01]  /*6660*/  @!UPT UIADD3 URZ, UPT, UPT, URZ, URZ, URZ ;  /* 0x000000fffffff290 */ /* 0x000fe2000fffe0ff */
[----:B----4-:R-:W-:Y:S11]  /*6670*/  @P0 BRA `(.L_x_116) ;  /* 0x0000000000080947 */ /* 0x010ff60003800000 */
[----:B------:R-:W1:Y:S02]  /*6680*/  SYNCS.PHASECHK.TRANS64.TRYWAIT P0, [R64+URZ+0x1f0], R0 ;  /* 0x0001f000400075a7 */ /* 0x000e6400080011ff */
[----:B-1----:R-:W-:Y:S05]  /*6690*/  @!P0 BRA `(.L_x_117) ;  /* 0x0000004400208947 */ /* 0x002fea0003800000 */
.L_x_116:
[----:B------:R-:W-:Y:S05]  /*66a0*/  @!P1 BRA `(.L_x_118) ;  /* 0x0000000000409947 */ /* 0x000fea0003800000 */
[----:B------:R-:W4:Y:S01]  /*66b0*/  LDCU.64 UR8, c[0x4][0x70] ;  /* 0x01000e00ff0877ac */ /* 0x000f220008000a00 */
[----:B------:R-:W-:Y:S01]  /*66c0*/  MOV R3, 0x0 ;  /* 0x0000000000037802 */ /* 0x000fe20000000f00 */
[----:B------:R-:W-:Y:S02]  /*66d0*/  HFMA2 R12, -RZ, RZ, 0, 5.9604644775390625e-08 ;  /* 0x00000001ff0c7431 */ /* 0x000fe400000001ff */
[----:B------:R-:W-:Y:S02]  /*66e0*/  IMAD.MOV.U32 R8, RZ, RZ, 0x192 ;  /* 0x00000192ff087424 */ /* 0x000fe400078e00ff */
[----:B------:R-:W-:Y:S01]  /*66f0*/  IMAD.MOV.U32 R13, RZ, RZ, RZ ;  /* 0x000000ffff0d7224 */ /* 0x000fe200078e00ff */
[----:B------:R-:W5:Y:S01]  /*6700*/  LDCU.64 UR6, c[0x4][0x78] ;  /* 0x01000f00ff0677ac */ /* 0x000f620008000a00 */
[----:B------:R-:W1:Y:S01]  /*6710*/  LDC.64 R2, c[0x4][R3] ;  /* 0x0100000003027b82 */ /* 0x000e620000000a00 */
[----:B------:R-:W2:Y:S01]  /*6720*/  LDCU.64 UR4, c[0x4][0x10] ;  /* 0x01000200ff0477ac */ /* 0x000ea20008000a00 */
[----:B----4-:R-:W-:Y:S01]  /*6730*/  MOV R5, UR9 ;  /* 0x0000000900057c02 */ /* 0x010fe20008000f00 */
[----:B------:R-:W-:Y:S01]  /*6740*/  IMAD.U32 R4, RZ, RZ, UR8 ;  /* 0x00000008ff047e24 */ /* 0x000fe2000f8e00ff */
[----:B-----5:R-:W-:Y:S01]  /*6750*/  MOV R7, UR7 ;  /* 0x0000000700077c02 */ /* 0x020fe20008000f00 */
[----:B------:R-:W-:Y:S01]  /*6760*/  IMAD.U32 R6, RZ, RZ, UR6 ;  /* 0x00000006ff067e24 */ /* 0x000fe2000f8e00ff */
[----:B--2---:R-:W-:Y:S01]  /*6770*/  MOV R11, UR5 ;  /* 0x00000005000b7c02 */ /* 0x004fe20008000f00 */
[----:B------:R-:W-:Y:S02]  /*6780*/  IMAD.U32 R10, RZ, RZ, UR4 ;  /* 0x00000004ff0a7e24 */ /* 0x000fe4000f8e00ff */
[----:B------:R-:W-:Y:S07]  /*6790*/  LEPC R20, `(.L_x_118) ;  /* 0x000000001014794e */ /* 0x000fee0000000000 */
[----:B-1-3--:R-:W-:Y:S05]  /*67a0*/  CALL.ABS.NOINC R2 ;  /* 0x0000000002007343 */ /* 0x00afea0003c00000 */
.L_x_118:
[----:B------:R-:W-:Y:S05]  /*67b0*/  WARPSYNC.ALL ;  /* 0x0000000000007948 */ /* 0x000fea0003800000 */
[----:B------:R-:W-:Y:S01]  /*67c0*/  R2UR UR4, R48 ;  /* 0x00000000300472ca */ /* 0x000fe200000e0000 */
[--C-:B------:R-:W-:Y:S01]  /*67d0*/  HADD2.F32 R50, -RZ, R56.reuse.H0_H0 ;  /* 0x20000038ff327230 */ /* 0x100fe20000004100 */
[----:B------:R-:W-:Y:S01]  /*67e0*/  ISETP.NE.AND P0, PT, R102, RZ, PT ;  /* 0x000000ff6600720c */ /* 0x000fe20003f05270 */
[----:B------:R-:W-:Y:S01]  /*67f0*/  HADD2.F32 R51, -RZ, R56.H1_H1 ;  /* 0x30000038ff337230 */ /* 0x000fe20000004100 */
[----:B------:R-:W-:Y:S01]  /*6800*/  BSSY.RECONVERGENT B0, `(.L_x_119) ;  /* 0x0000086000007945 */ /* 0x000fe20003800200 */
[--C-:B------:R-:W-:Y:S08]  /*6810*/  HADD2.F32 R52, -RZ, R57.reuse.H0_H0 ;  /* 0x20000039ff347230 */ /* 0x100ff00000004100 */
[----:B------:R-:W1:Y:S02]  /*6820*/  LDTM.x32 R4, tmem[UR4] ;  /* 0x00000004000479ee */ /* 0x000e6400082c0000 */
[C---:B-12---:R-:W-:Y:S01]  /*6830*/  FMUL R0, R47.reuse, R4 ;  /* 0x000000042f007220 */ /* 0x046fe20000400000 */
[C---:B------:R-:W-:Y:S01]  /*6840*/  FMUL R2, R47.reuse, R5 ;  /* 0x000000052f027220 */ /* 0x040fe20000400000 */
[C---:B------:R-:W-:Y:S01]  /*6850*/  FMUL R4, R47.reuse, R8 ;  /* 0x000000082f047220 */ /* 0x040fe20000400000 */
[----:B------:R-:W-:Y:S01]  /*6860*/  FMUL R3, R47, R6 ;  /* 0x000000062f037220 */ /* 0x000fe20000400000 */
[C---:B------:R-:W-:Y:S01]  /*6870*/  FFMA R0, R49.reuse, R50, R0 ;  /* 0x0000003231007223 */ /* 0x040fe20000000000 */
[----:B------:R-:W-:Y:S01]  /*6880*/  FFMA R2, R49, R51, R2 ;  /* 0x0000003331027223 */ /* 0x000fe20000000002 */
[C---:B------:R-:W-:Y:S01]  /*6890*/  FMUL R5, R47.reuse, R9 ;  /* 0x000000092f057220 */ /* 0x040fe20000400000 */
        /* <DEDUP_REMOVED lines=16> */
[----:B------:R-:W-:Y:S02]  /*69a0*/  HADD2.F32 R32, -RZ, R57.H1_H1 ;  /* 0x30000039ff207230 */ /* 0x000fe40000004100 */
[C---:B------:R-:W-:Y:S01]  /*69b0*/  FMUL R26, R47.reuse, R30 ;  /* 0x0000001e2f1a7220 */ /* 0x040fe20000400000 */
[----:B------:R-:W-:Y:S01]  /*69c0*/  FMUL R29, R47, R33 ;  /* 0x000000212f1d7220 */ /* 0x000fe20000400000 */
[--C-:B------:R-:W-:Y:S02]  /*69d0*/  HADD2.F32 R33, -RZ, R58.reuse.H0_H0 ;  /* 0x2000003aff217230 */ /* 0x100fe40000004100 */
[----:B------:R-:W-:Y:S01]  /*69e0*/  FFMA R3, R49, R52, R3 ;  /* 0x0000003431037223 */ /* 0x000fe20000000003 */
[C---:B------:R-:W-:Y:S01]  /*69f0*/  FMUL R7, R47.reuse, R7 ;  /* 0x000000072f077220 */ /* 0x040fe20000400000 */
[----:B------:R-:W-:Y:S01]  /*6a00*/  FMUL R30, R47, R34 ;  /* 0x000000222f1e7220 */ /* 0x000fe20000400000 */
[----:B------:R-:W-:Y:S01]  /*6a10*/  HADD2.F32 R34, -RZ, R58.H1_H1 ;  /* 0x3000003aff227230 */ /* 0x000fe20000004100 */
[----:B------:R-:W-:Y:S01]  /*6a20*/  F2FP.F16.F32.PACK_AB R52, R2, R0 ;  /* 0x000000000234723e */ /* 0x000fe200000000ff */
[--C-:B------:R-:W-:Y:S02]  /*6a30*/  HADD2.F32 R0, -RZ, R59.reuse.H0_H0 ;  /* 0x2000003bff007230 */ /* 0x100fe40000004100 */
[C---:B------:R-:W-:Y:S01]  /*6a40*/  FFMA R7, R49.reuse, R32, R7 ;  /* 0x0000002031077223 */ /* 0x040fe20000000007 */
[----:B------:R-:W-:Y:S02]  /*6a50*/  HADD2.F32 R2, -RZ, R59.H1_H1 ;  /* 0x3000003bff027230 */ /* 0x000fe40000004100 */
[C---:B------:R-:W-:Y:S01]  /*6a60*/  FFMA R4, R49.reuse, R33, R4 ;  /* 0x0000002131047223 */ /* 0x040fe20000000004 */
[C---:B------:R-:W-:Y:S01]  /*6a70*/  FFMA R5, R49.reuse, R34, R5 ;  /* 0x0000002231057223 */ /* 0x040fe20000000005 */
[----:B------:R-:W-:Y:S01]  /*6a80*/  FFMA R6, R49, R0, R6 ;  /* 0x0000000031067223 */ /* 0x000fe20000000006 */
[--C-:B------:R-:W-:Y:S02]  /*6a90*/  HADD2.F32 R0, -RZ, R60.reuse.H0_H0 ;  /* 0x2000003cff007230 */ /* 0x100fe40000004100 */
[----:B------:R-:W-:Y:S01]  /*6aa0*/  FMUL R11, R47, R11 ;  /* 0x0000000b2f0b7220 */ /* 0x000fe20000400000 */
[----:B------:R-:W-:Y:S01]  /*6ab0*/  F2FP.F16.F32.PACK_AB R53, R7, R3 ;  /* 0x000000030735723e */ /* 0x000fe200000000ff */
[--C-:B------:R-:W-:Y:S02]  /*6ac0*/  HADD2.F32 R3, -RZ, R61.reuse.H0_H0 ;  /* 0x2000003dff037230 */ /* 0x100fe40000004100 */
[----:B------:R-:W-:Y:S01]  /*6ad0*/  FMUL R15, R47, R15 ;  /* 0x0000000f2f0f7220 */ /* 0x000fe20000400000 */
[C---:B------:R-:W-:Y:S01]  /*6ae0*/  FFMA R11, R49.reuse, R2, R11 ;  /* 0x00000002310b7223 */ /* 0x040fe2000000000b */
[----:B------:R-:W-:Y:S02]  /*6af0*/  HADD2.F32 R2, -RZ, R60.H1_H1 ;  /* 0x3000003cff027230 */ /* 0x000fe40000004100 */
[----:B------:R-:W-:Y:S01]  /*6b00*/  FFMA R8, R49, R0, R8 ;  /* 0x0000000031087223 */ /* 0x000fe20000000008 */
[----:B------:R-:W-:Y:S02]  /*6b10*/  HADD2.F32 R0, -RZ, R61.H1_H1 ;  /* 0x3000003dff007230 */ /* 0x000fe40000004100 */
[C---:B------:R-:W-:Y:S01]  /*6b20*/  FMUL R19, R47.reuse, R19 ;  /* 0x000000132f137220 */ /* 0x040fe20000400000 */
[----:B------:R-:W-:Y:S01]  /*6b30*/  FMUL R23, R47, R23 ;  /* 0x000000172f177220 */ /* 0x000fe20000400000 */
[C---:B------:R-:W-:Y:S01]  /*6b40*/  FFMA R9, R49.reuse, R2, R9 ;  /* 0x0000000231097223 */ /* 0x040fe20000000009 */
[C---:B------:R-:W-:Y:S01]  /*6b50*/  FFMA R10, R49.reuse, R3, R10 ;  /* 0x00000003310a7223 */ /* 0x040fe2000000000a */
[----:B------:R-:W-:Y:S01]  /*6b60*/  FFMA R15, R49, R0, R15 ;  /* 0x00000000310f7223 */ /* 0x000fe2000000000f */
[--C-:B------:R-:W-:Y:S02]  /*6b70*/  HADD2.F32 R2, -RZ, R62.reuse.H0_H0 ;  /* 0x2000003eff027230 */ /* 0x100fe40000004100 */
[----:B------:R-:W-:Y:S01]  /*6b80*/  FMUL R27, R47, R27 ;  /* 0x0000001b2f1b7220 */ /* 0x000fe20000400000 */
[----:B------:R-:W-:Y:S01]  /*6b90*/  HADD2.F32 R0, -RZ, R62.H1_H1 ;  /* 0x3000003eff007230 */ /* 0x000fe20000004100 */
[----:B------:R-:W-:Y:S01]  /*6ba0*/  F2FP.F16.F32.PACK_AB R54, R5, R4 ;  /* 0x000000040536723e */ /* 0x000fe200000000ff */
[--C-:B------:R-:W-:Y:S02]  /*6bb0*/  HADD2.F32 R3, -RZ, R63.reuse.H0_H0 ;  /* 0x2000003fff037230 */ /* 0x100fe40000004100 */
[C---:B------:R-:W-:Y:S01]  /*6bc0*/  FFMA R12, R49.reuse, R2, R12 ;  /* 0x00000002310c7223 */ /* 0x040fe2000000000c */
[--C-:B------:R-:W-:Y:S02]  /*6bd0*/  HADD2.F32 R2, -RZ, R68.reuse.H0_H0 ;  /* 0x20000044ff027230 */ /* 0x100fe40000004100 */
[C---:B------:R-:W-:Y:S01]  /*6be0*/  FFMA R13, R49.reuse, R0, R13 ;  /* 0x00000000310d7223 */ /* 0x040fe2000000000d */
[----:B------:R-:W-:Y:S02]  /*6bf0*/  HADD2.F32 R0, -RZ, R63.H1_H1 ;  /* 0x3000003fff007230 */ /* 0x000fe40000004100 */
[----:B------:R-:W-:Y:S01]  /*6c00*/  FFMA R14, R49, R3, R14 ;  /* 0x00000003310e7223 */ /* 0x000fe2000000000e */
[----:B------:R-:W-:Y:S01]  /*6c10*/  HADD2.F32 R3, -RZ, R68.H1_H1 ;  /* 0x30000044ff037230 */ /* 0x000fe20000004100 */
[----:B------:R-:W-:Y:S01]  /*6c20*/  F2FP.F16.F32.PACK_AB R55, R11, R6 ;  /* 0x000000060b37723e */ /* 0x000fe200000000ff */
[----:B------:R-:W-:Y:S01]  /*6c30*/  FMUL R31, R47, R31 ;  /* 0x0000001f2f1f7220 */ /* 0x000fe20000400000 */
[C---:B------:R-:W-:Y:S01]  /*6c40*/  FFMA R19, R49.reuse, R0, R19 ;  /* 0x0000000031137223 */ /* 0x040fe20000000013 */
[--C-:B------:R-:W-:Y:S02]  /*6c50*/  HADD2.F32 R0, -RZ, R69.reuse.H0_H0 ;  /* 0x20000045ff007230 */ /* 0x100fe40000004100 */
[C---:B------:R-:W-:Y:S01]  /*6c60*/  FFMA R16, R49.reuse, R2, R16 ;  /* 0x0000000231107223 */ /* 0x040fe20000000010 */
[----:B------:R1:W-:Y:S01]  /*6c70*/  STS.128 [R100], R52 ;  /* 0x0000003464007388 */ /* 0x0003e20000000c00 */
[C---:B------:R-:W-:Y:S01]  /*6c80*/  FFMA R17, R49.reuse, R3, R17 ;  /* 0x0000000331117223 */ /* 0x040fe20000000011 */
[----:B------:R-:W-:Y:S02]  /*6c90*/  HADD2.F32 R2, -RZ, R69.H1_H1 ;  /* 0x30000045ff027230 */ /* 0x000fe40000004100 */
[----:B------:R-:W-:Y:S01]  /*6ca0*/  FFMA R18, R49, R0, R18 ;  /* 0x0000000031127223 */ /* 0x000fe20000000012 */
[--C-:B------:R-:W-:Y:S01]  /*6cb0*/  HADD2.F32 R0, -RZ, R70.reuse.H0_H0 ;  /* 0x20000046ff007230 */ /* 0x100fe20000004100 */
[----:B------:R-:W-:Y:S01]  /*6cc0*/  F2FP.F16.F32.PACK_AB R8, R9, R8 ;  /* 0x000000080908723e */ /* 0x000fe200000000ff */
[--C-:B------:R-:W-:Y:S02]  /*6cd0*/  HADD2.F32 R3, -RZ, R71.reuse.H0_H0 ;  /* 0x20000047ff037230 */ /* 0x100fe40000004100 */
[C---:B------:R-:W-:Y:S01]  /*6ce0*/  FFMA R23, R49.reuse, R2, R23 ;  /* 0x0000000231177223 */ /* 0x040fe20000000017 */
[----:B------:R-:W-:Y:S02]  /*6cf0*/  HADD2.F32 R2, -RZ, R70.H1_H1 ;  /* 0x30000046ff027230 */ /* 0x000fe40000004100 */
[----:B------:R-:W-:Y:S01]  /*6d00*/  FFMA R20, R49, R0, R20 ;  /* 0x0000000031147223 */ /* 0x000fe20000000014 */
[----:B------:R-:W-:Y:S01]  /*6d10*/  HADD2.F32 R0, -RZ, R71.H1_H1 ;  /* 0x30000047ff007230 */ /* 0x000fe20000004100 */
[----:B------:R-:W-:Y:S01]  /*6d20*/  F2FP.F16.F32.PACK_AB R9, R15, R10 ;  /* 0x0000000a0f09723e */ /* 0x000fe200000000ff */
[----:B------:R-:W-:Y:S02]  /*6d30*/  HADD2.F32 R4, -RZ, R79.H0_H0 ;  /* 0x2000004fff047230 */ /* 0x000fe40000004100 */
[C---:B------:R-:W-:Y:S01]  /*6d40*/  FFMA R21, R49.reuse, R2, R21 ;  /* 0x0000000231157223 */ /* 0x040fe20000000015 */
[C---:B------:R-:W-:Y:S01]  /*6d50*/  FFMA R22, R49.reuse, R3, R22 ;  /* 0x0000000331167223 */ /* 0x040fe20000000016 */
[----:B------:R-:W-:Y:S01]  /*6d60*/  FFMA R27, R49, R0, R27 ;  /* 0x00000000311b7223 */ /* 0x000fe2000000001b */
[--C-:B------:R-:W-:Y:S01]  /*6d70*/  HADD2.F32 R2, -RZ, R76.reuse.H0_H0 ;  /* 0x2000004cff027230 */ /* 0x100fe20000004100 */
[----:B------:R-:W-:Y:S01]  /*6d80*/  F2FP.F16.F32.PACK_AB R10, R13, R12 ;  /* 0x0000000c0d0a723e */ /* 0x000fe200000000ff */
[----:B------:R-:W-:Y:S01]  /*6d90*/  HADD2.F32 R0, -RZ, R76.H1_H1 ;  /* 0x3000004cff007230 */ /* 0x000fe20000004100 */
[----:B------:R-:W-:Y:S01]  /*6da0*/  F2FP.F16.F32.PACK_AB R11, R19, R14 ;  /* 0x0000000e130b723e */ /* 0x000fe200000000ff */
[--C-:B------:R-:W-:Y:S02]  /*6db0*/  HADD2.F32 R3, -RZ, R77.reuse.H0_H0 ;  /* 0x2000004dff037230 */ /* 0x100fe40000004100 */
[C---:B------:R-:W-:Y:S01]  /*6dc0*/  FFMA R24, R49.reuse, R2, R24 ;  /* 0x0000000231187223 */ /* 0x040fe20000000018 */
[--C-:B------:R-:W-:Y:S02]  /*6dd0*/  HADD2.F32 R2, -RZ, R78.reuse.H0_H0 ;  /* 0x2000004eff027230 */ /* 0x100fe40000004100 */
[C---:B------:R-:W-:Y:S01]  /*6de0*/  FFMA R25, R49.reuse, R0, R25 ;  /* 0x0000000031197223 */ /* 0x040fe20000000019 */
[----:B------:R1:W-:Y:S01]  /*6df0*/  STS.128 [R99+0x10], R8 ;  /* 0x0000100863007388 */ /* 0x0003e20000000c00 */
[----:B------:R-:W-:Y:S02]  /*6e00*/  HADD2.F32 R0, -RZ, R77.H1_H1 ;  /* 0x3000004dff007230 */ /* 0x000fe40000004100 */
[----:B------:R-:W-:Y:S01]  /*6e10*/  FFMA R26, R49, R3, R26 ;  /* 0x00000003311a7223 */ /* 0x000fe2000000001a */
[----:B------:R-:W-:Y:S01]  /*6e20*/  HADD2.F32 R3, -RZ, R78.H1_H1 ;  /* 0x3000004eff037230 */ /* 0x000fe20000004100 */
[----:B------:R-:W-:Y:S01]  /*6e30*/  F2FP.F16.F32.PACK_AB R16, R17, R16 ;  /* 0x000000101110723e */ /* 0x000fe200000000ff */
[----:B------:R-:W-:Y:S01]  /*6e40*/  HADD2.F32 R5, -RZ, R79.H1_H1 ;  /* 0x3000004fff057230 */ /* 0x000fe20000004100 */
[----:B------:R-:W-:Y:S01]  /*6e50*/  F2FP.F16.F32.PACK_AB R17, R23, R18 ;  /* 0x000000121711723e */ /* 0x000fe200000000ff */
[----:B------:R-:W-:Y:S01]  /*6e60*/  FFMA R31, R49, R0, R31 ;  /* 0x00000000311f7223 */ /* 0x000fe2000000001f */
[----:B------:R-:W-:Y:S01]  /*6e70*/  FMUL R35, R47, R35 ;  /* 0x000000232f237220 */ /* 0x000fe20000400000 */
[----:B------:R-:W-:Y:S01]  /*6e80*/  F2FP.F16.F32.PACK_AB R18, R21, R20 ;  /* 0x000000141512723e */ /* 0x000fe200000000ff */
[----:B------:R-:W-:Y:S01]  /*6e90*/  FFMA R28, R49, R2, R28 ;  /* 0x00000002311c7223 */ /* 0x000fe2000000001c */
[----:B------:R-:W-:Y:S01]  /*6ea0*/  F2FP.F16.F32.PACK_AB R19, R27, R22 ;  /* 0x000000161b13723e */ /* 0x000fe200000000ff */
[C---:B------:R-:W-:Y:S01]  /*6eb0*/  FFMA R29, R49.reuse, R3, R29 ;  /* 0x00000003311d7223 */ /* 0x040fe2000000001d */
[C---:B------:R-:W-:Y:S01]  /*6ec0*/  FFMA R30, R49.reuse, R4, R30 ;  /* 0x00000004311e7223 */ /* 0x040fe2000000001e */
[----:B------:R-:W-:Y:S01]  /*6ed0*/  FFMA R35, R49, R5, R35 ;  /* 0x0000000531237223 */ /* 0x000fe20000000023 */
[----:B------:R-:W-:Y:S01]  /*6ee0*/  F2FP.F16.F32.PACK_AB R24, R25, R24 ;  /* 0x000000181918723e */ /* 0x000fe200000000ff */
[----:B------:R1:W-:Y:S01]  /*6ef0*/  STS.128 [R98+0x20], R16 ;  /* 0x0000201062007388 */ /* 0x0003e20000000c00 */
[----:B------:R-:W-:Y:S02]  /*6f00*/  F2FP.F16.F32.PACK_AB R25, R31, R26 ;  /* 0x0000001a1f19723e */ /* 0x000fe400000000ff */
[----:B------:R-:W-:Y:S02]  /*6f10*/  F2FP.F16.F32.PACK_AB R26, R29, R28 ;  /* 0x0000001c1d1a723e */ /* 0x000fe400000000ff */
[----:B------:R-:W-:Y:S05]  /*6f20*/  F2FP.F16.F32.PACK_AB R27, R35, R30 ;  /* 0x0000001e231b723e */ /* 0x000fea00000000ff */
[----:B------:R1:W-:Y:S01]  /*6f30*/  STS.128 [R106+0x30], R24 ;  /* 0x000030186a007388 */ /* 0x0003e20000000c00 */
[----:B------:R-:W-:Y:S01]  /*6f40*/  @!PT LDS RZ, [RZ] ;  /* 0x00000000fffff984 */ /* 0x000fe20000000800 */
[----:B------:R-:W-:Y:S01]  /*6f50*/  @!PT LDS RZ, [RZ] ;  /* 0x00000000fffff984 */ /* 0x000fe20000000800 */
[----:B------:R-:W-:Y:S01]  /*6f60*/  @!PT LDS RZ, [RZ] ;  /* 0x00000000fffff984 */ /* 0x000fe20000000800 */
[----:B------:R-:W-:Y:S01]  /*6f70*/  @!PT LDS RZ, [RZ] ;  /* 0x00000000fffff984 */ /* 0x000fe20000000800 */
[----:B------:R2:W-:Y:S07]  /*6f80*/  MEMBAR.ALL.CTA ;  /* 0x0000000000007992 */ /* 0x0005ee0000008000 */
[----:B--2---:R-:W2:Y:S02]  /*6f90*/  FENCE.VIEW.ASYNC.S ;  /* 0x00000000000073c6 */ /* 0x004ea40000000000 */
[----:B--2---:R-:W-:Y:S06]  /*6fa0*/  BAR.SYNC.DEFER_BLOCKING 0x1, 0x80 ;  /* 0x0042000000007b1d */ /* 0x004fec0000010000 */
[----:B------:R-:W-:Y:S05]  /*6fb0*/  @P0 BRA `(.L_x_120) ;  /* 0x0000000000280947 */ /* 0x000fea0003800000 */
[----:B------:R-:W-:Y:S02]  /*6fc0*/  UIADD3 UR4, UPT, UPT, UR48, 0x400, URZ ;  /* 0x0000040030047890 */ /* 0x000fe4000fffe0ff */
[----:B------:R-:W-:Y:S01]  /*6fd0*/  UIADD3 UR6, UP0, UPT, UR52, 0x680, URZ ;  /* 0x0000068034067890 */ /* 0x000fe2000ff1e0ff */
[----:B------:R-:W-:Y:S03]  /*6fe0*/  UMOV UR43, UR36 ;  /* 0x00000024002b7c82 */ /* 0x000fe60008000000 */
[----:B------:R-:W-:Y:S01]  /*6ff0*/  MOV R93, UR4 ;  /* 0x00000004005d7c02 */ /* 0x000fe20008000f00 */
[----:B------:R-:W-:Y:S03]  /*7000*/  UIADD3.X UR7, UPT, UPT, URZ, UR53, URZ, UP0, !UPT ;  /* 0x00000035ff077290 */ /* 0x000fe600087fe4ff */
[----:B------:R-:W-:Y:S11]  /*7010*/  R2UR UR40, R93 ;  /* 0x000000005d2872ca */ /* 0x000ff600000e0000 */
[----:B------:R-:W-:Y:S02]  /*7020*/  @!UPT UIADD3 URZ, UPT, UPT, URZ, URZ, URZ ;  /* 0x000000fffffff290 */ /* 0x000fe4000fffe0ff */
[----:B------:R2:W-:Y:S01]  /*7030*/  UTMASTG.3D [UR40], [UR6] ;  /* 0x00000028060073b5 */ /* 0x0005e20008010000 */
[----:B------:R0:W-:Y:S01]  /*7040*/  UTMACMDFLUSH ;  /* 0x00000000000079b7 */ /* 0x0001e20000000000 */
[----:B--2---:R-:W-:Y:S04]  /*7050*/  DEPBAR.LE SB0, 0x1 ;  /* 0x000080400000791a */ /* 0x004fe80000000000 */
.L_x_120:
[----:B------:R-:W-:Y:S05]  /*7060*/  BSYNC.RECONVERGENT B0 ;  /* 0x0000000000007941 */ /* 0x000fea0003800200 */
.L_x_119:
[----:B------:R-:W-:Y:S01]  /*7070*/  BAR.SYNC.DEFER_BLOCKING 0x1, 0x80 ;  /* 0x0042000000007b1d */ /* 0x000fe20000010000 */
[----:B------:R-:W-:Y:S01]  /*7080*/  ISETP.NE.AND P1, PT, R107, RZ, PT ;  /* 0x000000ff6b00720c */ /* 0x000fe20003f25270 */
[----:B------:R-:W-:Y:S01]  /*7090*/  UISETP.NE.AND UP0, UPT, UR49, URZ, UPT ;  /* 0x000000ff3100728c */ /* 0x000fe2000bf05270 */
[----:B------:R-:W-:Y:S11]  /*70a0*/  LEA R2, R65, UR48, 0x3 ;  /* 0x0000003041027c11 */ /* 0x000ff6000f8e18ff */
[----:B------:R-:W-:Y:S01]  /*70b0*/  @P1 SHF.L.U32 R3, R97, 0x1f, RZ ;  /* 0x0000001f61031819 */ /* 0x000fe200000006ff */
[----:B------:R-:W-:Y:S06]  /*70c0*/  BRA.U !UP0, `(.L_x_121) ;  /* 0x0000000108247547 */ /* 0x000fec000b800000 */
[----:B------:R-:W-:Y:S01]  /*70d0*/  IMAD.U32 R4, RZ, RZ, UR51 ;  /* 0x00000033ff047e24 */ /* 0x000fe2000f8e00ff */
[----:B------:R-:W-:Y:S01]  /*70e0*/  MOV R0, UR37 ;  /* 0x0000002500007c02 */ /* 0x000fe20008000f00 */
[----:B------:R-:W-:Y:S03]  /*70f0*/  UIADD3 UR51, UPT, UPT, UR51, 0x1, URZ ;  /* 0x0000000133337890 */ /* 0x000fe6000fffe0ff */
[----:B------:R-:W-:Y:S01]  /*7100*/  @P1 LEA R4, R4, UR48, 0x3 ;  /* 0x0000003004041c11 */ /* 0x000fe2000f8e18ff */
[----:B------:R-:W-:Y:S04]  /*7110*/  UISETP.NE.AND UP0, UPT, UR51, 0x4, UPT ;  /* 0x000000043300788c */ /* 0x000fe8000bf05270 */
[----:B------:R-:W-:Y:S01]  /*7120*/  @P1 VIADD R4, R4, 0x1a0 ;  /* 0x000001a004041836 */ /* 0x000fe20000000000 */
[----:B------:R-:W-:Y:S04]  /*7130*/  USEL UR51, UR51, URZ, UP0 ;  /* 0x000000ff33337287 */ /* 0x000fe80008000000 */
[----:B------:R-:W-:Y:S04]  /*7140*/  @P1 PRMT R0, R0, 0x654, R4 ;  /* 0x0000065400001816 */ /* 0x000fe80000000004 */
[----:B------:R2:W-:Y:S04]  /*7150*/  @P1 SYNCS.ARRIVE.TRANS64.RED.A1T0 RZ, [R0+URZ], RZ ;  /* 0x000000ff00ff19a7 */ /* 0x0005e800081004ff */
.L_x_121:
[----:B------:R-:W4:Y:S01]  /*7160*/  @P1 SYNCS.PHASECHK.TRANS64.TRYWAIT P0, [R2+URZ+0x180], R3 ;  /* 0x00018003020015a7 */ /* 0x000f2200080011ff */
[----:B------:R-:W-:Y:S01]  /*7170*/  BSSY B1, `(.L_x_122) ;  /* 0x0000016000017945 */ /* 0x000fe20003800000 */
[----:B----4-:R-:W-:Y:S03]  /*7180*/  @P1 SEL R66, RZ, 0x1, !P0 ;  /* 0x00000001ff421807 */ /* 0x010fe60004000000 */
[----:B------:R-:W-:Y:S05]  /*7190*/  @!P1 BRA `(.L_x_123) ;  /* 0x00000000004c9947 */ /* 0x000fea0003800000 */
[----:B------:R-:W-:Y:S01]  /*71a0*/  ISETP.NE.AND P0, PT, R66, RZ, PT ;  /* 0x000000ff4200720c */ /* 0x000fe20003f05270 */
[----:B------:R-:W-:Y:S01]  /*71b0*/  BSSY B0, `(.L_x_124) ;  /* 0x000000b000007945 */ /* 0x000fe20003800000 */
[----:B------:R-:W-:Y:S11]  /*71c0*/  ISETP.NE.AND P1, PT, R67, RZ, PT ;  /* 0x000000ff4300720c */ /* 0x000ff60003f25270 */
[----:B------:R-:W-:Y:S02]  /*71d0*/  @!UPT UIADD3 URZ, UPT, UPT, URZ, URZ, URZ ;  /* 0x000000fffffff290 */ /* 0x000fe4000fffe0ff */
[C---:B------:R-:W-:Y:S01]  /*71e0*/  @P1 IMAD R6, R65.reuse, 0x2000, R100 ;  /* 0x0000200041061824 */ /* 0x040fe200078e0264 */
[C---:B------:R-:W-:Y:S01]  /*71f0*/  @P1 LEA R4, R65.reuse, R98, 0xd ;  /* 0x0000006241041211 */ /* 0x040fe200078e68ff */
[C---:B------:R-:W-:Y:S02]  /*7200*/  @P1 IMAD R5, R65.reuse, 0x2000, R99 ;  /* 0x0000200041051824 */ /* 0x040fe400078e0263 */
[----:B------:R-:W-:Y:S01]  /*7210*/  @P1 IMAD R3, R65, 0x2000, R106 ;  /* 0x0000200041031824 */ /* 0x000fe200078e026a */
[----:B------:R-:W-:Y:S06]  /*7220*/  @P0 BRA `(.L_x_125) ;  /* 0x00000000000c0947 */ /* 0x000fec0003800000 */
[----:B--2---:R-:W-:Y:S04]  /*7230*/  SHF.L.U32 R0, R97, 0x1f, RZ ;  /* 0x0000001f61007819 */ /* 0x004fe800000006ff */
[----:B------:R-:W2:Y:S02]  /*7240*/  SYNCS.PHASECHK.TRANS64.TRYWAIT P0, [R2+URZ+0x180], R0 ;  /* 0x00018000020075a7 */ /* 0x000ea400080011ff */
[----:B--2---:R-:W-:Y:S05]  /*7250*/  @!P0 BRA `(.L_x_126) ;  /* 0x0000003800448947 */ /* 0x004fea0003800000 */
.L_x_125:
[----:B------:R-:W-:Y:S05]  /*7260*/  BSYNC B0 ;  /* 0x0000000000007941 */ /* 0x000fea0003800000 */
.L_x_124:
[----:B------:R-:W-:Y:S02]  /*7270*/  ISETP.NE.AND P0, PT, R67, RZ, PT ;  /* 0x000000ff4300720c */ /* 0x000fe40003f05270 */
[----:B------:R-:W-:Y:S11]  /*7280*/  IADD3 R65, PT, PT, R65, 0x1, RZ ;  /* 0x0000000141417810 */ /* 0x000ff60007ffe0ff */
[----:B------:R4:W1:Y:S04]  /*7290*/  @P0 LDS.128 R56, [R6] ;  /* 0x0000000006380984 */ /* 0x0008680000000c00 */
[----:B------:R4:W1:Y:S04]  /*72a0*/  @P0 LDS.128 R60, [R5+0x10] ;  /* 0x00001000053c0984 */ /* 0x0008680000000c00 */
[----:B------:R4:W1:Y:S04]  /*72b0*/  @P0 LDS.128 R68, [R4+0x20] ;  /* 0x0000200004440984 */ /* 0x0008680000000c00 */
[----:B------:R4:W1:Y:S02]  /*72c0*/  @P0 LDS.128 R76, [R3+0x30] ;  /* 0x00003000034c0984 */ /* 0x0008640000000c00 */
.L_x_123:
[----:B------:R-:W-:Y:S05]  /*72d0*/  BSYNC B1 ;  /* 0x0000000000017941 */ /* 0x000fea0003800000 */
.L_x_122:
[----:B--2---:R-:W-:Y:S05]  /*72e0*/  VIADD R0, R48, 0x20 ;  /* 0x0000002030007836 */ /* 0x004fea0000000000 */
[----:B------:R-:W-:Y:S04]  /*72f0*/  SHF.R.U32.HI R0, RZ, 0x15, R0 ;  /* 0x00000015ff007819 */ /* 0x000fe80000011600 */
[----:B------:R-:W-:Y:S11]  /*7300*/  LOP3.LUT P0, RZ, R0, 0x3, R92, 0x48, !PT ;  /* 0x0000000300ff7812 */ /* 0x000ff6000780485c */
[----:B------:R-:W-:Y:S02]  /*7310*/  @!UPT UIADD3 URZ, UPT, UPT, URZ, URZ, URZ ;  /* 0x000000fffffff290 */ /* 0x000fe4000fffe0ff */
[----:B------:R-:W-:Y:S05]  /*7320*/  @!P0 BRA `(.L_x_127) ;  /* 0x0000000000408947 */ /* 0x000fea0003800000 */
[----:B------:R-:W2:Y:S01]  /*7330*/  LDCU.64 UR8, c[0x4][0x70] ;  /* 0x01000e00ff0877ac */ /* 0x000ea20008000a00 */
[----:B----4-:R-:W-:Y:S01]  /*7340*/  MOV R3, 0x0 ;  /* 0x0000000000037802 */ /* 0x010fe20000000f00 */
[----:B------:R-:W-:Y:S02]  /*7350*/  HFMA2 R12, -RZ, RZ, 0, 5.9604644775390625e-08 ;  /* 0x00000001ff0c7431 */ /* 0x000fe400000001ff */
[----:B-1----:R-:W-:Y:S02]  /*7360*/  IMAD.MOV.U32 R8, RZ, RZ, 0x192 ;  /* 0x00000192ff087424 */ /* 0x002fe400078e00ff */
[----:B------:R-:W-:Y:S01]  /*7370*/  IMAD.MOV.U32 R13, RZ, RZ, RZ ;  /* 0x000000ffff0d7224 */ /* 0x000fe200078e00ff */
[----:B------:R-:W1:Y:S01]  /*7380*/  LDCU.64 UR6, c[0x4][0x78] ;  /* 0x01000f00ff0677ac */ /* 0x000e620008000a00 */
[----:B------:R-:W4:Y:S01]  /*7390*/  LDC.64 R2, c[0x4][R3] ;  /* 0x0100000003027b82 */ /* 0x000f220000000a00 */
[----:B------:R-:W5:Y:S01]  /*73a0*/  LDCU.64 UR4, c[0x4][0x10] ;  /* 0x01000200ff0477ac */ /* 0x000f620008000a00 */
[----:B--2---:R-:W-:Y:S01]  /*73b0*/  MOV R5, UR9 ;  /* 0x0000000900057c02 */ /* 0x004fe20008000f00 */
[----:B------:R-:W-:Y:S01]  /*73c0*/  IMAD.U32 R4, RZ, RZ, UR8 ;  /* 0x00000008ff047e24 */ /* 0x000fe2000f8e00ff */
[----:B-1----:R-:W-:Y:S01]  /*73d0*/  MOV R7, UR7 ;  /* 0x0000000700077c02 */ /* 0x002fe20008000f00 */
[----:B------:R-:W-:Y:S01]  /*73e0*/  IMAD.U32 R6, RZ, RZ, UR6 ;  /* 0x00000006ff067e24 */ /* 0x000fe2000f8e00ff */
[----:B-----5:R-:W-:Y:S01]  /*73f0*/  MOV R11, UR5 ;  /* 0x00000005000b7c02 */ /* 0x020fe20008000f00 */
[----:B------:R-:W-:Y:S02]  /*7400*/  IMAD.U32 R10, RZ, RZ, UR4 ;  /* 0x00000004ff0a7e24 */ /* 0x000fe4000f8e00ff */
[----:B------:R-:W-:Y:S07]  /*7410*/  LEPC R20, `(.L_x_127) ;  /* 0x000000001014794e */ /* 0x000fee0000000000 */
[----:B---34-:R-:W-:Y:S05]  /*7420*/  CALL.ABS.NOINC R2 ;  /* 0x0000000002007343 */ /* 0x018fea0003c00000 */
.L_x_127:
[----:B------:R-:W-:Y:S05]  /*7430*/  WARPSYNC.ALL ;  /* 0x0000000000007948 */ /* 0x000fea0003800000 */
[----:B------:R-:W-:Y:S01]  /*7440*/  R2UR UR4, R48 ;  /* 0x00000000300472ca */ /* 0x000fe200000e0000 */
[--C-:B-1--4-:R-:W-:Y:S01]  /*7450*/  HADD2.F32 R3, -RZ, R56.reuse.H0_H0 ;  /* 0x20000038ff037230 */ /* 0x112fe20000004100 */
[----:B------:R-:W-:Y:S01]  /*7460*/  ISETP.NE.AND P6, PT, R107, RZ, PT ;  /* 0x000000ff6b00720c */ /* 0x000fe20003fc5270 */
[--C-:B------:R-:W-:Y:S01]  /*7470*/  HADD2.F32 R51, -RZ, R57.reuse.H1_H1 ;  /* 0x30000039ff337230 */ /* 0x100fe20000004100 */
[----:B------:R-:W-:Y:S01]  /*7480*/  MOV R50, UR51 ;  /* 0x0000003300327c02 */ /* 0x000fe20008000f00 */
[----:B------:R-:W-:Y:S01]  /*7490*/  BSSY.RECONVERGENT B0, `(.L_x_128) ;  /* 0x000008c000007945 */ /* 0x000fe20003800200 */
[----:B------:R-:W-:Y:S02]  /*74a0*/  MOV R72, UR37 ;  /* 0x0000002500487c02 */ /* 0x000fe40008000f00 */
[----:B------:R-:W-:Y:S05]  /*74b0*/  ISETP.NE.AND P0, PT, R102, RZ, PT ;  /* 0x000000ff6600720c */ /* 0x000fea0003f05270 */
[----:B------:R-:W1:Y:S02]  /*74c0*/  LDTM.x32 R4, tmem[UR4+0x20] ;  /* 0x00002004000479ee */ /* 0x000e6400082c0000 */
[----:B------:R-:W-:Y:S04]  /*74d0*/  @P6 LEA R50, R50, UR48, 0x3 ;  /* 0x0000003032326c11 */ /* 0x000fe8000f8e18ff */
[----:B------:R-:W-:Y:S04]  /*74e0*/  @P6 IADD3 R50, PT, PT, R50, 0x1a0, RZ ;  /* 0x000001a032326810 */ /* 0x000fe80007ffe0ff */
[----:B------:R-:W-:Y:S01]  /*74f0*/  @P6 PRMT R72, R72, 0x654, R50 ;  /* 0x0000065448486816 */ /* 0x000fe20000000032 */
[----:B------:R-:W-:Y:S02]  /*7500*/  HADD2.F32 R50, -RZ, R57.H0_H0 ;  /* 0x20000039ff327230 */ /* 0x000fe40000004100 */
[C---:B-1----:R-:W-:Y:S01]  /*7510*/  FMUL R0, R47.reuse, R4 ;  /* 0x000000042f007220 */ /* 0x042fe20000400000 */
[----:B------:R-:W-:Y:S02]  /*7520*/  HADD2.F32 R4, -RZ, R56.H1_H1 ;  /* 0x30000038ff047230 */ /* 0x000fe40000004100 */
[C---:B------:R-:W-:Y:S01]  /*7530*/  FMUL R2, R47.reuse, R5 ;  /* 0x000000052f027220 */ /* 0x040fe20000400000 */
[----:B------:R-:W-:Y:S01]  /*7540*/  FMUL R7, R47, R7 ;  /* 0x000000072f077220 */ /* 0x000fe20000400000 */
[----:B------:R-:W-:Y:S01]  /*7550*/  FFMA R0, R49, R3, R0 ;  /* 0x0000000331007223 */ /* 0x000fe20000000000 */
[----:B------:R-:W-:Y:S01]  /*7560*/  FMUL R3, R47, R6 ;  /* 0x000000062f037220 */ /* 0x000fe20000400000 */
[----:B------:R-:W-:Y:S01]  /*7570*/  FFMA R2, R49, R4, R2 ;  /* 0x0000000431027223 */ /* 0x000fe20000000002 */
[C---:B------:R-:W-:Y:S01]  /*7580*/  FMUL R4, R47.reuse, R8 ;  /* 0x000000082f047220 */ /* 0x040fe20000400000 */
[----:B------:R-:W-:Y:S01]  /*7590*/  FMUL R8, R47, R12 ;  /* 0x0000000c2f087220 */ /* 0x000fe20000400000 */
[----:B------:R-:W-:Y:S01]  /*75a0*/  FFMA R3, R49, R50, R3 ;  /* 0x0000003231037223 */ /* 0x000fe20000000003 */
[C---:B------:R-:W-:Y:S01]  /*75b0*/  FMUL R12, R47.reuse, R16 ;  /* 0x000000102f0c7220 */ /* 0x040fe20000400000 */
[C---:B------:R-:W-:Y:S01]  /*75c0*/  FMUL R16, R47.reuse, R20 ;  /* 0x000000142f107220 */ /* 0x040fe20000400000 */
[C---:B------:R-:W-:Y:S01]  /*75d0*/  FMUL R20, R47.reuse, R24 ;  /* 0x000000182f147220 */ /* 0x040fe20000400000 */
[C---:B------:R-:W-:Y:S01]  /*75e0*/  FMUL R24, R47.reuse, R28 ;  /* 0x0000001c2f187220 */ /* 0x040fe20000400000 */
[C---:B------:R-:W-:Y:S01]  /*75f0*/  FMUL R28, R47.reuse, R32 ;  /* 0x000000202f1c7220 */ /* 0x040fe20000400000 */
[--C-:B------:R-:W-:Y:S01]  /*7600*/  HADD2.F32 R32, -RZ, R58.reuse.H0_H0 ;  /* 0x2000003aff207230 */ /* 0x100fe20000004100 */
[----:B------:R-:W-:Y:S01]  /*7610*/  F2FP.F16.F32.PACK_AB R52, R2, R0 ;  /* 0x000000000234723e */ /* 0x000fe200000000ff */
[----:B------:R-:W-:Y:S02]  /*7620*/  HADD2.F32 R0, -RZ, R58.H1_H1 ;  /* 0x3000003aff007230 */ /* 0x000fe40000004100 */
[----:B------:R-:W-:Y:S01]  /*7630*/  FMUL R5, R47, R9 ;  /* 0x000000092f057220 */ /* 0x000fe20000400000 */
[--C-:B------:R-:W-:Y:S02]  /*7640*/  HADD2.F32 R2, -RZ, R59.reuse.H0_H0 ;  /* 0x2000003bff027230 */ /* 0x100fe40000004100 */
[C---:B------:R-:W-:Y:S01]  /*7650*/  FFMA R7, R49.reuse, R51, R7 ;  /* 0x0000003331077223 */ /* 0x040fe20000000007 */
[C---:B------:R-:W-:Y:S01]  /*7660*/  FFMA R4, R49.reuse, R32, R4 ;  /* 0x0000002031047223 */ /* 0x040fe20000000004 */
[----:B------:R-:W-:Y:S02]  /*7670*/  HADD2.F32 R32, -RZ, R59.H1_H1 ;  /* 0x3000003bff207230 */ /* 0x000fe40000004100 */
[----:B------:R-:W-:Y:S01]  /*7680*/  FFMA R5, R49, R0, R5 ;  /* 0x0000000031057223 */ /* 0x000fe20000000005 */
[--C-:B------:R-:W-:Y:S01]  /*7690*/  HADD2.F32 R0, -RZ, R60.reuse.H0_H0 ;  /* 0x2000003cff007230 */ /* 0x100fe20000004100 */
[----:B------:R-:W-:Y:S01]  /*76a0*/  F2FP.F16.F32.PACK_AB R53, R7, R3 ;  /* 0x000000030735723e */ /* 0x000fe200000000ff */
[----:B------:R-:W-:Y:S01]  /*76b0*/  FMUL R6, R47, R10 ;  /* 0x0000000a2f067220 */ /* 0x000fe20000400000 */
[--C-:B------:R-:W-:Y:S01]  /*76c0*/  HADD2.F32 R3, -RZ, R61.reuse.H0_H0 ;  /* 0x2000003dff037230 */ /* 0x100fe20000004100 */
[----:B------:R-:W-:Y:S01]  /*76d0*/  F2FP.F16.F32.PACK_AB R54, R5, R4 ;  /* 0x000000040536723e */ /* 0x000fe200000000ff */
[----:B------:R-:W-:Y:S01]  /*76e0*/  FMUL R11, R47, R11 ;  /* 0x0000000b2f0b7220 */ /* 0x000fe20000400000 */
[----:B------:R-:W-:Y:S01]  /*76f0*/  FFMA R6, R49, R2, R6 ;  /* 0x0000000231067223 */ /* 0x000fe20000000006 */
[----:B------:R-:W-:Y:S02]  /*7700*/  HADD2.F32 R2, -RZ, R60.H1_H1 ;  /* 0x3000003cff027230 */ /* 0x000fe40000004100 */
[----:B------:R-:W-:Y:S01]  /*7710*/  FMUL R9, R47, R13 ;  /* 0x0000000d2f097220 */ /* 0x000fe20000400000 */
[C---:B------:R-:W-:Y:S01]  /*7720*/  FFMA R11, R49.reuse, R32, R11 ;  /* 0x00000020310b7223 */ /* 0x040fe2000000000b */
[----:B------:R-:W-:Y:S01]  /*7730*/  FFMA R8, R49, R0, R8 ;  /* 0x0000000031087223 */ /* 0x000fe20000000008 */
[C---:B------:R-:W-:Y:S01]  /*7740*/  FMUL R10, R47.reuse, R14 ;  /* 0x0000000e2f0a7220 */ /* 0x040fe20000400000 */
[----:B------:R-:W-:Y:S02]  /*7750*/  HADD2.F32 R0, -RZ, R61.H1_H1 ;  /* 0x3000003dff007230 */ /* 0x000fe40000004100 */
[----:B------:R-:W-:Y:S01]  /*7760*/  FMUL R15, R47, R15 ;  /* 0x0000000f2f0f7220 */ /* 0x000fe20000400000 */
[C---:B------:R-:W-:Y:S01]  /*7770*/  FFMA R9, R49.reuse, R2, R9 ;  /* 0x0000000231097223 */ /* 0x040fe20000000009 */
[C---:B------:R-:W-:Y:S01]  /*7780*/  FFMA R10, R49.reuse, R3, R10 ;  /* 0x00000003310a7223 */ /* 0x040fe2000000000a */
[--C-:B------:R-:W-:Y:S02]  /*7790*/  HADD2.F32 R2, -RZ, R62.reuse.H0_H0 ;  /* 0x2000003eff027230 */ /* 0x100fe40000004100 */
[----:B------:R-:W-:Y:S01]  /*77a0*/  FFMA R15, R49, R0, R15 ;  /* 0x00000000310f7223 */ /* 0x000fe2000000000f */
[----:B------:R-:W-:Y:S02]  /*77b0*/  HADD2.F32 R3, -RZ, R62.H1_H1 ;  /* 0x3000003eff037230 */ /* 0x000fe40000004100 */
[C---:B------:R-:W-:Y:S01]  /*77c0*/  FMUL R13, R47.reuse, R17 ;  /* 0x000000112f0d7220 */ /* 0x040fe20000400000 */
[--C-:B------:R-:W-:Y:S02]  /*77d0*/  HADD2.F32 R0, -RZ, R63.reuse.H0_H0 ;  /* 0x2000003fff007230 */ /* 0x100fe40000004100 */
[----:B------:R-:W-:Y:S01]  /*77e0*/  FMUL R14, R47, R18 ;  /* 0x000000122f0e7220 */ /* 0x000fe20000400000 */
[C---:B------:R-:W-:Y:S01]  /*77f0*/  FFMA R12, R49.reuse, R2, R12 ;  /* 0x00000002310c7223 */ /* 0x040fe2000000000c */
[C---:B------:R-:W-:Y:S01]  /*7800*/  FFMA R13, R49.reuse, R3, R13 ;  /* 0x00000003310d7223 */ /* 0x040fe2000000000d */
[----:B------:R-:W-:Y:S02]  /*7810*/  HADD2.F32 R2, -RZ, R63.H1_H1 ;  /* 0x3000003fff027230 */ /* 0x000fe40000004100 */
[----:B------:R-:W-:Y:S01]  /*7820*/  FFMA R14, R49, R0, R14 ;  /* 0x00000000310e7223 */ /* 0x000fe2000000000e */
[C---:B------:R-:W-:Y:S01]  /*7830*/  FMUL R19, R47.reuse, R19 ;  /* 0x000000132f137220 */ /* 0x040fe20000400000 */
[--C-:B------:R-:W-:Y:S02]  /*7840*/  HADD2.F32 R0, -RZ, R68.reuse.H0_H0 ;  /* 0x20000044ff007230 */ /* 0x100fe40000004100 */
[----:B------:R-:W-:Y:S01]  /*7850*/  FMUL R17, R47, R21 ;  /* 0x000000152f117220 */ /* 0x000fe20000400000 */
[--C-:B------:R-:W-:Y:S02]  /*7860*/  HADD2.F32 R3, -RZ, R69.reuse.H0_H0 ;  /* 0x20000045ff037230 */ /* 0x100fe40000004100 */
[C---:B------:R-:W-:Y:S01]  /*7870*/  FFMA R19, R49.reuse, R2, R19 ;  /* 0x0000000231137223 */ /* 0x040fe20000000013 */
[----:B------:R-:W-:Y:S02]  /*7880*/  HADD2.F32 R2, -RZ, R68.H1_H1 ;  /* 0x30000044ff027230 */ /* 0x000fe40000004100 */
        /* <DEDUP_REMOVED lines=9> */
[----:B------:R-:W-:Y:S01]  /*7920*/  FMUL R21, R47, R25 ;  /* 0x000000192f157220 */ /* 0x000fe20000400000 */
[----:B------:R-:W-:Y:S01]  /*7930*/  F2FP.F16.F32.PACK_AB R55, R11, R6 ;  /* 0x000000060b37723e */ /* 0x000fe200000000ff */
[--C-:B------:R-:W-:Y:S02]  /*7940*/  HADD2.F32 R3, -RZ, R71.reuse.H0_H0 ;  /* 0x20000047ff037230 */ /* 0x100fe40000004100 */
[----:B------:R-:W-:Y:S01]  /*7950*/  FMUL R22, R47, R26 ;  /* 0x0000001a2f167220 */ /* 0x000fe20000400000 */
[C---:B------:R-:W-:Y:S01]  /*7960*/  FFMA R20, R49.reuse, R2, R20 ;  /* 0x0000000231147223 */ /* 0x040fe20000000014 */
[C---:B------:R-:W-:Y:S01]  /*7970*/  FFMA R21, R49.reuse, R0, R21 ;  /* 0x0000000031157223 */ /* 0x040fe20000000015 */
[----:B------:R1:W-:Y:S01]  /*7980*/  STS.128 [R100+0x2000], R52 ;  /* 0x0020003464007388 */ /* 0x0003e20000000c00 */
[----:B------:R-:W-:Y:S02]  /*7990*/  HADD2.F32 R0, -RZ, R71.H1_H1 ;  /* 0x30000047ff007230 */ /* 0x000fe40000004100 */
[----:B------:R-:W-:Y:S01]  /*79a0*/  FFMA R22, R49, R3, R22 ;  /* 0x0000000331167223 */ /* 0x000fe20000000016 */
[----:B------:R-:W-:Y:S01]  /*79b0*/  FMUL R27, R47, R27 ;  /* 0x0000001b2f1b7220 */ /* 0x000fe20000400000 */
[--C-:B------:R-:W-:Y:S01]  /*79c0*/  HADD2.F32 R2, -RZ, R76.reuse.H0_H0 ;  /* 0x2000004cff027230 */ /* 0x100fe20000004100 */
[----:B------:R-:W-:Y:S01]  /*79d0*/  F2FP.F16.F32.PACK_AB R8, R9, R8 ;  /* 0x000000080908723e */ /* 0x000fe200000000ff */
[----:B------:R-:W-:Y:S01]  /*79e0*/  HADD2.F32 R3, -RZ, R76.H1_H1 ;  /* 0x3000004cff037230 */ /* 0x000fe20000004100 */
[----:B------:R-:W-:Y:S01]  /*79f0*/  F2FP.F16.F32.PACK_AB R9, R15, R10 ;  /* 0x0000000a0f09723e */ /* 0x000fe200000000ff */
[----:B------:R-:W-:Y:S01]  /*7a00*/  FMUL R25, R47, R29 ;  /* 0x0000001d2f197220 */ /* 0x000fe20000400000 */
[--C-:B------:R-:W-:Y:S01]  /*7a10*/  HADD2.F32 R4, -RZ, R77.reuse.H0_H0 ;  /* 0x2000004dff047230 */ /* 0x100fe20000004100 */
[----:B------:R-:W-:Y:S01]  /*7a20*/  F2FP.F16.F32.PACK_AB R10, R13, R12 ;  /* 0x0000000c0d0a723e */ /* 0x000fe200000000ff */
[----:B------:R-:W-:Y:S01]  /*7a30*/  FMUL R26, R47, R30 ;  /* 0x0000001e2f1a7220 */ /* 0x000fe20000400000 */
[----:B------:R-:W-:Y:S01]  /*7a40*/  F2FP.F16.F32.PACK_AB R11, R19, R14 ;  /* 0x0000000e130b723e */ /* 0x000fe200000000ff */
[C---:B------:R-:W-:Y:S01]  /*7a50*/  FFMA R27, R49.reuse, R0, R27 ;  /* 0x00000000311b7223 */ /* 0x040fe2000000001b */
[C---:B------:R-:W-:Y:S01]  /*7a60*/  FFMA R24, R49.reuse, R2, R24 ;  /* 0x0000000231187223 */ /* 0x040fe20000000018 */
[----:B------:R-:W-:Y:S02]  /*7a70*/  HADD2.F32 R0, -RZ, R77.H1_H1 ;  /* 0x3000004dff007230 */ /* 0x000fe40000004100 */
[----:B------:R-:W-:Y:S01]  /*7a80*/  FFMA R25, R49, R3, R25 ;  /* 0x0000000331197223 */ /* 0x000fe20000000019 */
[----:B------:R1:W-:Y:S01]  /*7a90*/  STS.128 [R99+0x2010], R8 ;  /* 0x0020100863007388 */ /* 0x0003e20000000c00 */
[----:B------:R-:W-:Y:S01]  /*7aa0*/  FMUL R31, R47, R31 ;  /* 0x0000001f2f1f7220 */ /* 0x000fe20000400000 */
[--C-:B------:R-:W-:Y:S02]  /*7ab0*/  HADD2.F32 R2, -RZ, R78.reuse.H0_H0 ;  /* 0x2000004eff027230 */ /* 0x100fe40000004100 */
[----:B------:R-:W-:Y:S01]  /*7ac0*/  FFMA R26, R49, R4, R26 ;  /* 0x00000004311a7223 */ /* 0x000fe2000000001a */
[----:B------:R-:W-:Y:S02]  /*7ad0*/  HADD2.F32 R3, -RZ, R78.H1_H1 ;  /* 0x3000004eff037230 */ /* 0x000fe40000004100 */
[----:B------:R-:W-:Y:S01]  /*7ae0*/  FMUL R29, R47, R33 ;  /* 0x000000212f1d7220 */ /* 0x000fe20000400000 */
[--C-:B------:R-:W-:Y:S01]  /*7af0*/  HADD2.F32 R4, -RZ, R79.reuse.H0_H0 ;  /* 0x2000004fff047230 */ /* 0x100fe20000004100 */
[----:B------:R-:W-:Y:S01]  /*7b00*/  F2FP.F16.F32.PACK_AB R16, R17, R16 ;  /* 0x000000101110723e */ /* 0x000fe200000000ff */
[----:B------:R-:W-:Y:S01]  /*7b10*/  FMUL R30, R47, R34 ;  /* 0x000000222f1e7220 */ /* 0x000fe20000400000 */
        /* <DEDUP_REMOVED lines=14> */
[----:B------:R-:W-:Y:S02]  /*7c00*/  F2FP.F16.F32.PACK_AB R27, R35, R30 ;  /* 0x0000001e231b723e */ /* 0x000fe400000000ff */
[----:B------:R-:W-:Y:S02]  /*7c10*/  LEA R0, R65, UR48, 0x3 ;  /* 0x0000003041007c11 */ /* 0x000fe4000f8e18ff */
[----:B------:R-:W-:Y:S01]  /*7c20*/  @P6 SHF.L.U32 R2, R97, 0x1f, RZ ;  /* 0x0000001f61026819 */ /* 0x000fe200000006ff */
        /* <DEDUP_REMOVED lines=9> */
[----:B------:R-:W-:Y:S02]  /*7cc0*/  UIADD3 UR8, UP0, UPT, UR52, 0x680, URZ ;  /* 0x0000068034087890 */ /* 0x000fe4000ff1e0ff */
[----:B------:R-:W-:Y:S02]  /*7cd0*/  UIADD3 UR5, UPT, UPT, UR41, 0x20, URZ ;  /* 0x0000002029057890 */ /* 0x000fe4000fffe0ff */
[----:B------:R-:W-:Y:S02]  /*7ce0*/  UIADD3 UR4, UPT, UPT, UR48, 0x2400, URZ ;  /* 0x0000240030047890 */ /* 0x000fe4000fffe0ff */
[----:B------:R-:W-:Y:S01]  /*7cf0*/  UIADD3.X UR9, UPT, UPT, URZ, UR53, URZ, UP0, !UPT ;  /* 0x00000035ff097290 */ /* 0x000fe200087fe4ff */
[----:B------:R-:W-:Y:S01]  /*7d00*/  UMOV UR6, UR42 ;  /* 0x0000002a00067c82 */ /* 0x000fe20008000000 */
[----:B------:R-:W-:Y:S07]  /*7d10*/  UMOV UR7, UR36 ;  /* 0x0000002400077c82 */ /* 0x000fee0008000000 */
[----:B------:R2:W-:Y:S01]  /*7d20*/  UTMASTG.3D [UR4], [UR8] ;  /* 0x00000004080073b5 */ /* 0x0005e20008010000 */
[----:B------:R0:W-:Y:S01]  /*7d30*/  UTMACMDFLUSH ;  /* 0x00000000000079b7 */ /* 0x0001e20000000000 */
[----:B--2---:R-:W-:Y:S04]  /*7d40*/  DEPBAR.LE SB0, 0x1 ;  /* 0x000080400000791a */ /* 0x004fe80000000000 */
.L_x_129:
[----:B------:R-:W-:Y:S05]  /*7d50*/  BSYNC.RECONVERGENT B0 ;  /* 0x0000000000007941 */ /* 0x000fea0003800200 */
.L_x_128:
[----:B------:R-:W-:Y:S01]  /*7d60*/  BAR.SYNC.DEFER_BLOCKING 0x1, 0x80 ;  /* 0x0042000000007b1d */ /* 0x000fe20000010000 */
[----:B------:R-:W-:Y:S04]  /*7d70*/  UIADD3 UR40, UPT, UPT, UR51, 0x1, URZ ;  /* 0x0000000133287890 */ /* 0x000fe8000fffe0ff */
[----:B------:R-:W-:Y:S04]  /*7d80*/  UISETP.NE.AND UP0, UPT, UR40, 0x4, UPT ;  /* 0x000000042800788c */ /* 0x000fe8000bf05270 */
[----:B------:R-:W-:Y:S01]  /*7d90*/  USEL UR40, UR40, URZ, UP0 ;  /* 0x000000ff28287287 */ /* 0x000fe20008000000 */
[----:B------:R2:W-:Y:S01]  /*7da0*/  @P6 SYNCS.ARRIVE.TRANS64.RED.A1T0 RZ, [R72+URZ], RZ ;  /* 0x000000ff48ff69a7 */ /* 0x0005e200081004ff */
[----:B------:R-:W-:Y:S01]  /*7db0*/  BSSY B1, `(.L_x_130) ;  /* 0x0000017000017945 */ /* 0x000fe20003800000 */
[----:B------:R-:W4:Y:S02]  /*7dc0*/  @P6 SYNCS.PHASECHK.TRANS64.TRYWAIT P0, [R0+URZ+0x180], R2 ;  /* 0x00018002000065a7 */ /* 0x000f2400080011ff */
[----:B----4-:R-:W-:Y:S01]  /*7dd0*/  @P6 SEL R66, RZ, 0x1, !P0 ;  /* 0x00000001ff426807 */ /* 0x010fe20004000000 */
[----:B--2---:R-:W-:Y:S06]  /*7de0*/  @!P6 BRA `(.L_x_131) ;  /* 0x00000000004ce947 */ /* 0x004fec0003800000 */
        /* <DEDUP_REMOVED lines=9> */
[----:B------:R-:W-:Y:S04]  /*7e80*/  SHF.L.U32 R6, R97, 0x1f, RZ ;  /* 0x0000001f61067819 */ /* 0x000fe800000006ff */
[----:B------:R-:W2:Y:S02]  /*7e90*/  SYNCS.PHASECHK.TRANS64.TRYWAIT P0, [R0+URZ+0x180], R6 ;  /* 0x00018006000075a7 */ /* 0x000ea400080011ff */
[----:B--2---:R-:W-:Y:S05]  /*7ea0*/  @!P0 BRA `(.L_x_134) ;  /* 0x0000002c00448947 */ /* 0x004fea0003800000 */
.L_x_133:
[----:B------:R-:W-:Y:S05]  /*7eb0*/  BSYNC B0 ;  /* 0x0000000000007941 */ /* 0x000fea0003800000 */
.L_x_132:
[----:B------:R-:W-:Y:S02]  /*7ec0*/  ISETP.NE.AND P0, PT, R67, RZ, PT ;  /* 0x000000ff4300720c */ /* 0x000fe40003f05270 */
[----:B------:R-:W-:Y:S11]  /*7ed0*/  IADD3 R65, PT, PT, R65, 0x1, RZ ;  /* 0x0000000141417810 */ /* 0x000ff60007ffe0ff */
[----:B------:R4:W1:Y:S04]  /*7ee0*/  @P0 LDS.128 R56, [R5] ;  /* 0x0000000005380984 */ /* 0x0008680000000c00 */
[----:B------:R4:W1:Y:S04]  /*7ef0*/  @P0 LDS.128 R60, [R4+0x10] ;  /* 0x00001000043c0984 */ /* 0x0008680000000c00 */
[----:B------:R4:W1:Y:S04]  /*7f00*/  @P0 LDS.128 R68, [R3+0x20] ;  /* 0x0000200003440984 */ /* 0x0008680000000c00 */
[----:B------:R4:W1:Y:S02]  /*7f10*/  @P0 LDS.128 R76, [R2+0x30] ;  /* 0x00003000024c0984 */ /* 0x0008640000000c00 */
.L_x_131:
[----:B------:R-:W-:Y:S05]  /*7f20*/  BSYNC B1 ;  /* 0x0000000000017941 */ /* 0x000fea0003800000 */
.L_x_130:
        /* <DEDUP_REMOVED lines=21> */
.L_x_135:
        /* <DEDUP_REMOVED lines=146> */
.L_x_137:
[----:B------:R-:W-:Y:S05]  /*89a0*/  BSYNC.RECONVERGENT B0 ;  /* 0x0000000000007941 */ /* 0x000fea0003800200 */
.L_x_136:
        /* <DEDUP_REMOVED lines=21> */
.L_x_141:
[----:B------:R-:W-:Y:S05]  /*8b00*/  BSYNC B0 ;  /* 0x0000000000007941 */ /* 0x000fea0003800000 */
.L_x_140:
[----:B------:R-:W-:Y:S11]  /*8b10*/  ISETP.NE.AND P0, PT, R67, RZ, PT ;  /* 0x000000ff4300720c */ /* 0x000ff60003f05270 */
[----:B------:R-:W-:Y:S02]  /*8b20*/  @!UPT UIADD3 URZ, UPT, UPT, URZ, URZ, URZ ;  /* 0x000000fffffff290 */ /* 0x000fe4000fffe0ff */
[----:B------:R4:W1:Y:S04]  /*8b30*/  @P0 LDS.128 R56, [R4] ;  /* 0x0000000004380984 */ /* 0x0008680000000c00 */
[----:B------:R4:W1:Y:S04]  /*8b40*/  @P0 LDS.128 R60, [R3+0x10] ;  /* 0x00001000033c0984 */ /* 0x0008680000000c00 */
[----:B------:R4:W1:Y:S04]  /*8b50*/  @P0 LDS.128 R68, [R2+0x20] ;  /* 0x0000200002440984 */ /* 0x0008680000000c00 */
[----:B------:R4:W1:Y:S02]  /*8b60*/  @P0 LDS.128 R76, [R65+0x30] ;  /* 0x00003000414c0984 */ /* 0x0008640000000c00 */
.L_x_139:
[----:B------:R-:W-:Y:S05]  /*8b70*/  BSYNC B1 ;  /* 0x0000000000017941 */ /* 0x000fea0003800000 */
.L_x_138:
        /* <DEDUP_REMOVED lines=21> */
.L_x_143:
[----:B------:R-:W-:Y:S01]  /*8cd0*/  ISETP.NE.AND P0, PT, R102, RZ, PT ;  /* 0x000000ff6600720c */ /* 0x000fe20003f05270 */
[----:B------:R-:W-:Y:S05]  /*8ce0*/  WARPSYNC.ALL ;  /* 0x0000000000007948 */ /* 0x000fea0003800000 */
[----:B------:R-:W-:Y:S01]  /*8cf0*/  R2UR UR4, R48 ;  /* 0x00000000300472ca */ /* 0x000fe200000e0000 */
[--C-:B-1----:R-:W-:Y:S01]  /*8d00*/  HADD2.F32 R0, -RZ, R56.reuse.H0_H0 ;  /* 0x20000038ff007230 */ /* 0x102fe20000004100 */
[----:B------:R-:W-:Y:S01]  /*8d10*/  R2UR UR5, R64 ;  /* 0x00000000400572ca */ /* 0x000fe200000e0000 */
[----:B----4-:R-:W-:Y:S01]  /*8d20*/  HADD2.F32 R2, -RZ, R56.H1_H1 ;  /* 0x30000038ff027230 */ /* 0x010fe20000004100 */
[----:B------:R-:W-:Y:S01]  /*8d30*/  BSSY.RECONVERGENT B0, `(.L_x_144) ;  /* 0x0000089000007945 */ /* 0x000fe20003800200 */
[--C-:B------:R-:W-:Y:S02]  /*8d40*/  HADD2.F32 R3, -RZ, R57.reuse.H0_H0 ;  /* 0x20000039ff037230 */ /* 0x100fe40000004100 */
[----:B------:R-:W-:Y:S02]  /*8d50*/  HADD2.F32 R48, -RZ, R57.H1_H1 ;  /* 0x30000039ff307230 */ /* 0x000fe40000004100 */
[--C-:B------:R-:W-:Y:S02]  /*8d60*/  HADD2.F32 R50, -RZ, R58.reuse.H0_H0 ;  /* 0x2000003aff327230 */ /* 0x100fe40000004100 */
[----:B------:R-:W-:Y:S02]  /*8d70*/  HADD2.F32 R51, -RZ, R58.H1_H1 ;  /* 0x3000003aff337230 */ /* 0x000fe40000004100 */
[----:B------:R-:W1:Y:S01]  /*8d80*/  LDTM.x32 R4, tmem[UR4+0x60] ;  /* 0x00006004000479ee */ /* 0x000e6200082c0000 */
[----:B------:R-:W-:Y:S01]  /*8d90*/  NOP ;  /* 0x0000000000007918 */ /* 0x000fe20000000000 */
[----:B------:R-:W-:Y:S01]  /*8da0*/  UIADD3 UR5, UPT, UPT, UR5, 0x210, URZ ;  /* 0x0000021005057890 */ /* 0x000fe2000fffe0ff */
[--C-:B------:R-:W-:Y:S02]  /*8db0*/  HADD2.F32 R52, -RZ, R59.reuse.H0_H0 ;  /* 0x2000003bff347230 */ /* 0x100fe40000004100 */
[----:B------:R-:W-:Y:S01]  /*8dc0*/  HADD2.F32 R53, -RZ, R59.H1_H1 ;  /* 0x3000003bff357230 */ /* 0x000fe20000004100 */
[----:B------:R-:W-:Y:S01]  /*8dd0*/  UPRMT UR5, UR37, 0x654, UR5 ;  /* 0x0000065425057896 */ /* 0x000fe20008000005 */
[--C-:B------:R-:W-:Y:S02]  /*8de0*/  HADD2.F32 R54, -RZ, R60.reuse.H0_H0 ;  /* 0x2000003cff367230 */ /* 0x100fe40000004100 */
[----:B------:R-:W-:Y:S02]  /*8df0*/  HADD2.F32 R55, -RZ, R60.H1_H1 ;  /* 0x3000003cff377230 */ /* 0x000fe40000004100 */
[--C-:B------:R-:W-:Y:S02]  /*8e00*/  HADD2.F32 R56, -RZ, R61.reuse.H0_H0 ;  /* 0x2000003dff387230 */ /* 0x100fe40000004100 */
[----:B------:R-:W-:Y:S02]  /*8e10*/  HADD2.F32 R57, -RZ, R61.H1_H1 ;  /* 0x3000003dff397230 */ /* 0x000fe40000004100 */
[----:B-1----:R-:W-:Y:S01]  /*8e20*/  SYNCS.ARRIVE.TRANS64.RED.A1T0 RZ, [UR5], RZ ;  /* 0x000000ffffff79a7 */ /* 0x002fe20008100405 */
[--C-:B------:R-:W-:Y:S02]  /*8e30*/  HADD2.F32 R58, -RZ, R62.reuse.H0_H0 ;  /* 0x2000003eff3a7230 */ /* 0x100fe40000004100 */
[----:B------:R-:W-:Y:S02]  /*8e40*/  HADD2.F32 R59, -RZ, R62.H1_H1 ;  /* 0x3000003eff3b7230 */ /* 0x000fe40000004100 */
[--C-:B------:R-:W-:Y:S02]  /*8e50*/  HADD2.F32 R60, -RZ, R63.reuse.H0_H0 ;  /* 0x2000003fff3c7230 */ /* 0x100fe40000004100 */
[----:B------:R-:W-:Y:S02]  /*8e60*/  HADD2.F32 R61, -RZ, R63.H1_H1 ;  /* 0x3000003fff3d7230 */ /* 0x000fe40000004100 */
[C---:B------:R-:W-:Y:S01]  /*8e70*/  FMUL R4, R47.reuse, R4 ;  /* 0x000000042f047220 */ /* 0x040fe20000400000 */
[C---:B------:R-:W-:Y:S01]  /*8e80*/  FMUL R5, R47.reuse, R5 ;  /* 0x000000052f057220 */ /* 0x040fe20000400000 */
[C---:B------:R-:W-:Y:S01]  /*8e90*/  FMUL R6, R47.reuse, R6 ;  /* 0x000000062f067220 */ /* 0x040fe20000400000 */
[----:B------:R-:W-:Y:S01]  /*8ea0*/  FMUL R7, R47, R7 ;  /* 0x000000072f077220 */ /* 0x000fe20000400000 */
[C---:B------:R-:W-:Y:S01]  /*8eb0*/  FFMA R4, R49.reuse, R0, R4 ;  /* 0x0000000031047223 */ /* 0x040fe20000000004 */
[C---:B------:R-:W-:Y:S01]  /*8ec0*/  FFMA R5, R49.reuse, R2, R5 ;  /* 0x0000000231057223 */ /* 0x040fe20000000005 */
[C---:B------:R-:W-:Y:S01]  /*8ed0*/  FFMA R6, R49.reuse, R3, R6 ;  /* 0x0000000331067223 */ /* 0x040fe20000000006 */
[----:B------:R-:W-:Y:S01]  /*8ee0*/  FFMA R7, R49, R48, R7 ;  /* 0x0000003031077223 */ /* 0x000fe20000000007 */
[C---:B------:R-:W-:Y:S01]  /*8ef0*/  FMUL R8, R47.reuse, R8 ;  /* 0x000000082f087220 */ /* 0x040fe20000400000 */
[----:B------:R-:W-:Y:S01]  /*8f00*/  FMUL R9, R47, R9 ;  /* 0x000000092f097220 */ /* 0x000fe20000400000 */
[----:B------:R-:W-:Y:S01]  /*8f10*/  F2FP.F16.F32.PACK_AB R4, R5, R4 ;  /* 0x000000040504723e */ /* 0x000fe200000000ff */
[----:B------:R-:W-:Y:S01]  /*8f20*/  FMUL R0, R47, R10 ;  /* 0x0000000a2f007220 */ /* 0x000fe20000400000 */
[----:B------:R-:W-:Y:S01]  /*8f30*/  F2FP.F16.F32.PACK_AB R5, R7, R6 ;  /* 0x000000060705723e */ /* 0x000fe200000000ff */
[C---:B------:R-:W-:Y:S01]  /*8f40*/  FFMA R8, R49.reuse, R50, R8 ;  /* 0x0000003231087223 */ /* 0x040fe20000000008 */
[C---:B------:R-:W-:Y:S01]  /*8f50*/  FFMA R9, R49.reuse, R51, R9 ;  /* 0x0000003331097223 */ /* 0x040fe20000000009 */
[----:B------:R-:W-:Y:S01]  /*8f60*/  FFMA R0, R49, R52, R0 ;  /* 0x0000003431007223 */ /* 0x000fe20000000000 */
[C---:B------:R-:W-:Y:S01]  /*8f70*/  FMUL R2, R47.reuse, R11 ;  /* 0x0000000b2f027220 */ /* 0x040fe20000400000 */
[C---:B------:R-:W-:Y:S01]  /*8f80*/  FMUL R3, R47.reuse, R12 ;  /* 0x0000000c2f037220 */ /* 0x040fe20000400000 */
[----:B------:R-:W-:Y:S01]  /*8f90*/  FMUL R10, R47, R13 ;  /* 0x0000000d2f0a7220 */ /* 0x000fe20000400000 */
[----:B------:R-:W-:Y:S01]  /*8fa0*/  F2FP.F16.F32.PACK_AB R6, R9, R8 ;  /* 0x000000080906723e */ /* 0x000fe200000000ff */
[C---:B------:R-:W-:Y:S01]  /*8fb0*/  FFMA R2, R49.reuse, R53, R2 ;  /* 0x0000003531027223 */ /* 0x040fe20000000002 */
[C---:B------:R-:W-:Y:S01]  /*8fc0*/  FFMA R3, R49.reuse, R54, R3 ;  /* 0x0000003631037223 */ /* 0x040fe20000000003 */
[----:B------:R-:W-:Y:S01]  /*8fd0*/  FFMA R10, R49, R55, R10 ;  /* 0x00000037310a7223 */ /* 0x000fe2000000000a */
[C---:B------:R-:W-:Y:S01]  /*8fe0*/  FMUL R11, R47.reuse, R14 ;  /* 0x0000000e2f0b7220 */ /* 0x040fe20000400000 */
[C---:B------:R-:W-:Y:S01]  /*8ff0*/  FMUL R15, R47.reuse, R15 ;  /* 0x0000000f2f0f7220 */ /* 0x040fe20000400000 */
[C---:B------:R-:W-:Y:S01]  /*9000*/  FMUL R12, R47.reuse, R16 ;  /* 0x000000102f0c7220 */ /* 0x040fe20000400000 */
[----:B------:R-:W-:Y:S01]  /*9010*/  FMUL R13, R47, R17 ;  /* 0x000000112f0d7220 */ /* 0x000fe20000400000 */
[----:B------:R-:W-:Y:S01]  /*9020*/  FFMA R11, R49, R56, R11 ;  /* 0x00000038310b7223 */ /* 0x000fe2000000000b */
[----:B------:R-:W-:Y:S01]  /*9030*/  FMUL R14, R47, R18 ;  /* 0x000000122f0e7220 */ /* 0x000fe20000400000 */
[----:B------:R-:W-:Y:S01]  /*9040*/  FFMA R15, R49, R57, R15 ;  /* 0x00000039310f7223 */ /* 0x000fe2000000000f */
[--C-:B------:R-:W-:Y:S02]  /*9050*/  HADD2.F32 R62, -RZ, R68.reuse.H0_H0 ;  /* 0x20000044ff3e7230 */ /* 0x100fe40000004100 */
[----:B------:R-:W-:Y:S01]  /*9060*/  FMUL R19, R47, R19 ;  /* 0x000000132f137220 */ /* 0x000fe20000400000 */
[----:B------:R-:W-:Y:S01]  /*9070*/  F2FP.F16.F32.PACK_AB R7, R2, R0 ;  /* 0x000000000207723e */ /* 0x000fe200000000ff */
[----:B------:R-:W-:Y:S01]  /*9080*/  FFMA R12, R49, R58, R12 ;  /* 0x0000003a310c7223 */ /* 0x000fe2000000000c */
[----:B------:R-:W-:Y:S02]  /*9090*/  HADD2.F32 R63, -RZ, R68.H1_H1 ;  /* 0x30000044ff3f7230 */ /* 0x000fe40000004100 */
[----:B------:R-:W-:Y:S01]  /*90a0*/  FMUL R16, R47, R20 ;  /* 0x000000142f107220 */ /* 0x000fe20000400000 */
[----:B------:R-:W-:Y:S01]  /*90b0*/  FFMA R13, R49, R59, R13 ;  /* 0x0000003b310d7223 */ /* 0x000fe2000000000d */
[----:B------:R1:W-:Y:S01]  /*90c0*/  STS.128 [R100+0x6000], R4 ;  /* 0x0060000464007388 */ /* 0x0003e20000000c00 */
[--C-:B------:R-:W-:Y:S02]  /*90d0*/  HADD2.F32 R64, -RZ, R69.reuse.H0_H0 ;  /* 0x20000045ff407230 */ /* 0x100fe40000004100 */
[----:B------:R-:W-:Y:S01]  /*90e0*/  FMUL R17, R47, R21 ;  /* 0x000000152f117220 */ /* 0x000fe20000400000 */
[----:B------:R-:W-:Y:S01]  /*90f0*/  FFMA R14, R49, R60, R14 ;  /* 0x0000003c310e7223 */ /* 0x000fe2000000000e */
[----:B------:R-:W-:Y:S02]  /*9100*/  HADD2.F32 R65, -RZ, R69.H1_H1 ;  /* 0x30000045ff417230 */ /* 0x000fe40000004100 */
[----:B------:R-:W-:Y:S01]  /*9110*/  FMUL R18, R47, R22 ;  /* 0x000000162f127220 */ /* 0x000fe20000400000 */
[----:B------:R-:W-:Y:S01]  /*9120*/  FFMA R19, R49, R61, R19 ;  /* 0x0000003d31137223 */ /* 0x000fe20000000013 */
        /* <DEDUP_REMOVED lines=11> */
[----:B------:R-:W-:Y:S01]  /*91e0*/  F2FP.F16.F32.PACK_AB R8, R10, R3 ;  /* 0x000000030a08723e */ /* 0x000fe200000000ff */
[----:B------:R-:W-:Y:S01]  /*91f0*/  FFMA R23, R49, R65, R23 ;  /* 0x0000004131177223 */ /* 0x000fe20000000017 */
[----:B------:R-:W-:Y:S01]  /*9200*/  F2FP.F16.F32.PACK_AB R9, R15, R11 ;  /* 0x0000000b0f09723e */ /* 0x000fe200000000ff */
[--C-:B------:R-:W-:Y:S02]  /*9210*/  HADD2.F32 R70, -RZ, R76.reuse.H0_H0 ;  /* 0x2000004cff467230 */ /* 0x100fe40000004100 */
[----:B------:R-:W-:Y:S01]  /*9220*/  FMUL R27, R47, R27 ;  /* 0x0000001b2f1b7220 */ /* 0x000fe20000400000 */
[----:B------:R-:W-:Y:S01]  /*9230*/  F2FP.F16.F32.PACK_AB R10, R13, R12 ;  /* 0x0000000c0d0a723e */ /* 0x000fe200000000ff */
[----:B------:R-:W-:Y:S01]  /*9240*/  FFMA R20, R49, R66, R20 ;  /* 0x0000004231147223 */ /* 0x000fe20000000014 */
[----:B------:R-:W-:Y:S01]  /*9250*/  F2FP.F16.F32.PACK_AB R11, R19, R14 ;  /* 0x0000000e130b723e */ /* 0x000fe200000000ff */
[----:B------:R-:W-:Y:S02]  /*9260*/  HADD2.F32 R71, -RZ, R76.H1_H1 ;  /* 0x3000004cff477230 */ /* 0x000fe40000004100 */
[----:B------:R-:W-:Y:S01]  /*9270*/  FMUL R24, R47, R28 ;  /* 0x0000001c2f187220 */ /* 0x000fe20000400000 */
[----:B------:R-:W-:Y:S01]  /*9280*/  FFMA R21, R49, R67, R21 ;  /* 0x0000004331157223 */ /* 0x000fe20000000015 */
[--C-:B------:R-:W-:Y:S01]  /*9290*/  HADD2.F32 R72, -RZ, R77.reuse.H0_H0 ;  /* 0x2000004dff487230 */ /* 0x100fe20000004100 */
[----:B------:R1:W-:Y:S01]  /*92a0*/  STS.128 [R99+0x6010], R8 ;  /* 0x0060100863007388 */ /* 0x0003e20000000c00 */
        /* <DEDUP_REMOVED lines=49> */
.L_x_145:
[----:B------:R-:W-:Y:S05]  /*95c0*/  BSYNC.RECONVERGENT B0 ;  /* 0x0000000000007941 */ /* 0x000fea0003800200 */
.L_x_144:
[----:B------:R-:W-:Y:S01]  /*95d0*/  BAR.SYNC.DEFER_BLOCKING 0x1, 0x80 ;  /* 0x0042000000007b1d */ /* 0x000fe20000010000 */
[----:B------:R-:W-:Y:S01]  /*95e0*/  UISETP.NE.AND UP0, UPT, UR49, -0x4, UPT ;  /* 0xfffffffc3100788c */ /* 0x000fe2000bf05270 */
[----:B------:R-:W-:Y:S08]  /*95f0*/  IADD3 R45, PT, PT, R45, 0x1, RZ ;  /* 0x000000012d2d7810 */ /* 0x000ff00007ffe0ff */
[----:B------:R-:W-:Y:S05]  /*9600*/  BRA.U !UP0, `(.L_x_146) ;  /* 0x0000000108287547 */ /* 0x000fea000b800000 */
[----:B------:R-:W-:Y:S01]  /*9610*/  ISETP.NE.AND P0, PT, R107, RZ, PT ;  /* 0x000000ff6b00720c */ /* 0x000fe20003f05270 */
[----:B------:R-:W-:Y:S01]  /*9620*/  IMAD.U32 R2, RZ, RZ, UR51 ;  /* 0x00000033ff027e24 */ /* 0x000fe2000f8e00ff */
[----:B------:R-:W-:Y:S01]  /*9630*/  UIADD3 UR51, UPT, UPT, UR51, 0x1, URZ ;  /* 0x0000000133337890 */ /* 0x000fe2000fffe0ff */
[----:B------:R-:W-:Y:S03]  /*9640*/  IMAD.U32 R0, RZ, RZ, UR37 ;  /* 0x00000025ff007e24 */ /* 0x000fe6000f8e00ff */
[----:B------:R-:W-:Y:S04]  /*9650*/  UISETP.NE.AND UP0, UPT, UR51, 0x4, UPT ;  /* 0x000000043300788c */ /* 0x000fe8000bf05270 */
[----:B------:R-:W-:Y:S03]  /*9660*/  USEL UR51, UR51, URZ, UP0 ;  /* 0x000000ff33337287 */ /* 0x000fe60008000000 */
[----:B------:R-:W-:Y:S05]  /*9670*/  @P0 LEA R2, R2, UR48, 0x3 ;  /* 0x0000003002020c11 */ /* 0x000fea000f8e18ff */
[----:B------:R-:W-:Y:S05]  /*9680*/  @P0 VIADD R2, R2, 0x1a0 ;  /* 0x000001a002020836 */ /* 0x000fea0000000000 */
[----:B------:R-:W-:Y:S04]  /*9690*/  @P0 PRMT R0, R0, 0x654, R2 ;  /* 0x0000065400000816 */ /* 0x000fe80000000002 */
[----:B------:R2:W-:Y:S03]  /*96a0*/  @P0 SYNCS.ARRIVE.TRANS64.RED.A1T0 RZ, [R0+URZ], RZ ;  /* 0x000000ff00ff09a7 */ /* 0x0005e600081004ff */
.L_x_146:
[----:B------:R-:W-:Y:S01]  /*96b0*/  ISETP.NE.AND P2, PT, R103, RZ, PT ;  /* 0x000000ff6700720c */ /* 0x000fe20003f45270 */
[----:B------:R-:W-:Y:S01]  /*96c0*/  UIADD3 UR49, UPT, UPT, UR49, 0x4, URZ ;  /* 0x0000000431317890 */ /* 0x000fe2000fffe0ff */
[----:B------:R-:W-:Y:S01]  /*96d0*/  ISETP.NE.AND P0, PT, R105, 0x2, PT ;  /* 0x000000026900780c */ /* 0x000fe20003f05270 */
[----:B------:R-:W-:Y:S01]  /*96e0*/  IMAD.IADD R14, R43, 0x1, R86 ;  /* 0x000000012b0e7824 */ /* 0x000fe200078e0256 */
[----:B------:R-:W-:Y:S01]  /*96f0*/  ISETP.NE.AND P1, PT, R45, 0x4, PT ;  /* 0x000000042d00780c */ /* 0x000fe20003f25270 */
[----:B------:R-:W-:Y:S01]  /*9700*/  IMAD.IADD R15, R44, 0x1, R87 ;  /* 0x000000012c0f7824 */ /* 0x000fe200078e0257 */
[----:B------:R-:W-:Y:S02]  /*9710*/  SEL R2, RZ, 0x1, P0 ;  /* 0x00000001ff027807 */ /* 0x000fe40000000000 */
[----:B--2---:R-:W-:Y:S02]  /*9720*/  SEL R0, RZ, 0x1, P1 ;  /* 0x00000001ff007807 */ /* 0x004fe40000800000 */
[----:B------:R-:W-:Y:S02]  /*9730*/  LOP3.LUT R95, R95, R2, RZ, 0x3c, !PT ;  /* 0x000000025f5f7212 */ /* 0x000fe400078e3cff */
[----:B------:R-:W-:Y:S02]  /*9740*/  LOP3.LUT R96, R96, R0, RZ, 0x3c, !PT ;  /* 0x0000000060607212 */ /* 0x000fe400078e3cff */
[----:B------:R-:W-:Y:S02]  /*9750*/  @P2 R2UR UR36, R94 ;  /* 0x000000005e2422ca */ /* 0x000fe400000e0000 */
[----:B------:R-:W-:Y:S02]  /*9760*/  SEL R105, R105, RZ, P0 ;  /* 0x000000ff69697207 */ /* 0x000fe40000000000 */
[----:B------:R-:W-:Y:S01]  /*9770*/  SEL R45, R45, RZ, P1 ;  /* 0x000000ff2d2d7207 */ /* 0x000fe20000800000 */
[----:B------:R-:W-:Y:S10]  /*9780*/  @P2 BRA `(.L_x_147) ;  /* 0xffffffc000502947 */ /* 0x000ff4000383ffff */
[----:B------:R-:W-:-:S09]  /*9790*/  UISETP.NE.AND UP0, UPT, UR50, URZ, UPT ;  /* 0x000000ff3200728c */ /* 0x000fd2000bf05270 */
[----:B------:R-:W-:Y:S05]  /*97a0*/  BRA.U !UP0, `(.L_x_148) ;  /* 0x0000000108487547 */ /* 0x000fea000b800000 */
[----:B------:R-:W2:Y:S02]  /*97b0*/  LDCU.64 UR4, c[0x0][0x890] ;  /* 0x00011200ff0477ac */ /* 0x000ea40008000a00 */
[----:B--2---:R-:W-:-:S04]  /*97c0*/  UISETP.NE.U32.AND UP0, UPT, UR4, URZ, UPT ;  /* 0x000000ff0400728c */ /* 0x004fc8000bf05070 */
[----:B------:R-:W-:-:S09]  /*97d0*/  UISETP.NE.AND.EX UP0, UPT, UR5, URZ, UPT, UP0 ;  /* 0x000000ff0500728c */ /* 0x000fd2000bf05300 */
[----:B------:R-:W-:Y:S05]  /*97e0*/  BRA.U UP0, `(.L_x_149) ;  /* 0x00000001000c7547 */ /* 0x000fea000b800000 */
[----:B------:R-:W-:-:S13]  /*97f0*/  FSETP.NEU.AND P0, PT, R49, RZ, PT ;  /* 0x000000ff3100720b */ /* 0x000fda0003f0d000 */
[----:B------:R-:W-:Y:S05]  /*9800*/  @!P0 EXIT ;  /* 0x000000000000894d */ /* 0x000fea0003800000 */
[----:B------:R-:W-:Y:S05]  /*9810*/  BRA `(.L_x_148) ;  /* 0x00000000002c7947 */ /* 0x000fea0003800000 */
.L_x_149:
[----:B------:R-:W-:Y:S01]  /*9820*/  ISETP.NE.AND P0, PT, R104, RZ, PT ;  /* 0x000000ff6800720c */ /* 0x000fe20003f05270 */
[----:B------:R-:W-:-:S12]  /*9830*/  BSSY.RECONVERGENT B0, `(.L_x_148) ;  /* 0x0000009000007945 */ /* 0x000fd80003800200 */
[----:B------:R-:W-:Y:S05]  /*9840*/  @P0 BRA `(.L_x_150) ;  /* 0x0000000000140947 */ /* 0x000fea0003800000 */
[----:B------:R-:W2:Y:S02]  /*9850*/  LDCU.64 UR4, c[0x0][0x888] ;  /* 0x00011100ff0477ac */ /* 0x000ea40008000a00 */
[----:B--2---:R-:W-:-:S04]  /*9860*/  ISETP.NE.U32.AND P0, PT, RZ, UR4, PT ;  /* 0x00000004ff007c0c */ /* 0x004fc8000bf05070 */
[----:B------:R-:W-:-:S13]  /*9870*/  ISETP.NE.AND.EX P0, PT, RZ, UR5, PT, P0 ;  /* 0x00000005ff007c0c */ /* 0x000fda000bf05300 */
[----:B------:R-:W-:Y:S05]  /*9880*/  @!P0 EXIT ;  /* 0x000000000000894d */ /* 0x000fea0003800000 */
[----:B------:R-:W-:Y:S05]  /*9890*/  BRA `(.L_x_151) ;  /* 0x0000000000087947 */ /* 0x000fea0003800000 */
.L_x_150:
[----:B------:R-:W-:-:S13]  /*98a0*/  FSETP.NEU.AND P0, PT, R49, RZ, PT ;  /* 0x000000ff3100720b */ /* 0x000fda0003f0d000 */
[----:B------:R-:W-:Y:S05]  /*98b0*/  @!P0 EXIT ;  /* 0x000000000000894d */ /* 0x000fea0003800000 */
.L_x_151:
[----:B------:R-:W-:Y:S05]  /*98c0*/  BSYNC.RECONVERGENT B0 ;  /* 0x0000000000007941 */ /* 0x000fea0003800200 */
.L_x_148:
[----:B------:R-:W-:Y:S01]  /*98d0*/  ULEA UR4, UR51, UR48, 0x3 ;  /* 0x0000003033047291 */ /* 0x000fe2000f8e18ff */
[----:B------:R-:W-:-:S04]  /*98e0*/  DEPBAR.LE SB0, 0x0 ;  /* 0x000080000000791a */ /* 0x000fc80000000000 */
[----:B------:R-:W-:-:S04]  /*98f0*/  UIADD3 UR4, UPT, UPT, UR4, 0x1a0, URZ ;  /* 0x000001a004047890 */ /* 0x000fc8000fffe0ff */
[----:B------:R-:W-:-:S09]  /*9900*/  UPRMT UR4, UR37, 0x654, UR4 ;  /* 0x0000065425047896 */ /* 0x000fd20008000004 */
[----:B------:R-:W-:Y:S01]  /*9910*/  SYNCS.ARRIVE.TRANS64.RED.A1T0 RZ, [UR4], RZ ;  /* 0x000000ffffff79a7 */ /* 0x000fe20008100404 */
[----:B------:R-:W-:Y:S05]  /*9920*/  EXIT ;  /* 0x000000000000794d */ /* 0x000fea0003800000 */
.L_x_20:
[----:B--2---:R2:W1:Y:S02]  /*9930*/  SYNCS.PHASECHK.TRANS64.TRYWAIT P0, [R2+URZ+0x240], R3 ;  /* 0x00024003020075a7 */ /* 0x00446400080011ff */
[----:B-1----:R-:W-:Y:S05]  /*9940*/  @!P0 NANOSLEEP.SYNCS 0x989680 ;  /* 0x009896800000895d */ /* 0x002fea0003900000 */
[----:B------:R-:W1:Y:S02]  /*9950*/  @!P0 SYNCS.PHASECHK.TRANS64 P0, [R2+URZ+0x240], R3 ;  /* 0x00024003020085a7 */ /* 0x000e6400080010ff */
[----:B-1----:R-:W-:Y:S05]  /*9960*/  @!P0 BRA `(.L_x_20) ;  /* 0xfffffffc00f08947 */ /* 0x002fea000383ffff */
[----:B------:R-:W-:Y:S05]  /*9970*/  BRA `(.L_x_152) ;  /* 0xffffff7c00c47947 */ /* 0x000fea000383ffff */
.L_x_23:
[----:B-1----:R-:W-:-:S07]  /*9980*/  MOV R2, UR33 ;  /* 0x0000002100027c02 */ /* 0x002fce0008000f00 */
.L_x_153:
[----:B-1----:R1:W2:Y:S02]  /*9990*/  SYNCS.PHASECHK.TRANS64.TRYWAIT P0, [R2+URZ+0xc0], R4 ;  /* 0x0000c004020075a7 */ /* 0x0022a400080011ff */
[----:B--2---:R-:W-:Y:S05]  /*99a0*/  @!P0 NANOSLEEP.SYNCS 0x989680 ;  /* 0x009896800000895d */ /* 0x004fea0003900000 */
[----:B------:R-:W2:Y:S02]  /*99b0*/  @!P0 SYNCS.PHASECHK.TRANS64 P0, [R2+URZ+0xc0], R4 ;  /* 0x0000c004020085a7 */ /* 0x000ea400080010ff */
[----:B--2---:R-:W-:Y:S05]  /*99c0*/  @!P0 BRA `(.L_x_153) ;  /* 0xfffffffc00f08947 */ /* 0x004fea000383ffff */
[----:B------:R-:W-:Y:S05]  /*99d0*/  BRA `(.L_x_22) ;  /* 0xffffff8000147947 */ /* 0x000fea000383ffff */
.L_x_29:
[----:B-1----:R-:W-:-:S07]  /*99e0*/  MOV R2, UR17 ;  /* 0x0000001100027c02 */ /* 0x002fce0008000f00 */
.L_x_154:
[----:B-1----:R1:W2:Y:S02]  /*99f0*/  SYNCS.PHASECHK.TRANS64.TRYWAIT P0, [R2+URZ+0xc0], R4 ;  /* 0x0000c004020075a7 */ /* 0x0022a400080011ff */
[----:B--2---:R-:W-:Y:S05]  /*9a00*/  @!P0 NANOSLEEP.SYNCS 0x989680 ;  /* 0x009896800000895d */ /* 0x004fea0003900000 */
[----:B------:R-:W2:Y:S02]  /*9a10*/  @!P0 SYNCS.PHASECHK.TRANS64 P0, [R2+URZ+0xc0], R4 ;  /* 0x0000c004020085a7 */ /* 0x000ea400080010ff */
[----:B--2---:R-:W-:Y:S05]  /*9a20*/  @!P0 BRA `(.L_x_154) ;  /* 0xfffffffc00f08947 */ /* 0x004fea000383ffff */
[----:B------:R-:W-:Y:S05]  /*9a30*/  BRA `(.L_x_28) ;  /* 0xffffff8000b87947 */ /* 0x000fea000383ffff */
.L_x_33:
[----:B-1----:R1:W2:Y:S02]  /*9a40*/  SYNCS.PHASECHK.TRANS64.TRYWAIT P0, [R2+URZ+0x1d0], R3 ;  /* 0x0001d003020075a7 */ /* 0x0022a400080011ff */
[----:B--2---:R-:W-:Y:S05]  /*9a50*/  @!P0 NANOSLEEP.SYNCS 0x989680 ;  /* 0x009896800000895d */ /* 0x004fea0003900000 */
[----:B------:R-:W2:Y:S02]  /*9a60*/  @!P0 SYNCS.PHASECHK.TRANS64 P0, [R2+URZ+0x1d0], R3 ;  /* 0x0001d003020085a7 */ /* 0x000ea400080010ff */
[----:B--2---:R-:W-:Y:S05]  /*9a70*/  @!P0 BRA `(.L_x_33) ;  /* 0xfffffffc00f08947 */ /* 0x004fea000383ffff */
[----:B------:R-:W-:Y:S05]  /*9a80*/  BRA `(.L_x_155) ;  /* 0xffffff8400447947 */ /* 0x000fea000383ffff */
.L_x_37:
[----:B----4-:R-:W-:-:S07]  /*9a90*/  MOV R0, UR5 ;  /* 0x0000000500007c02 */ /* 0x010fce0008000f00 */
.L_x_156:
[----:B-1----:R1:W2:Y:S02]  /*9aa0*/  SYNCS.PHASECHK.TRANS64.TRYWAIT P0, [R0+URZ], R2 ;  /* 0x00000002000075a7 */ /* 0x0022a400080011ff */
[----:B--2---:R-:W-:Y:S05]  /*9ab0*/  @!P0 NANOSLEEP.SYNCS 0x989680 ;  /* 0x009896800000895d */ /* 0x004fea0003900000 */
[----:B------:R-:W2:Y:S02]  /*9ac0*/  @!P0 SYNCS.PHASECHK.TRANS64 P0, [R0+URZ], R2 ;  /* 0x00000002000085a7 */ /* 0x000ea400080010ff */
[----:B--2---:R-:W-:Y:S05]  /*9ad0*/  @!P0 BRA `(.L_x_156) ;  /* 0xfffffffc00f08947 */ /* 0x004fea000383ffff */
[----:B------:R-:W-:Y:S05]  /*9ae0*/  BRA `(.L_x_157) ;  /* 0xffffff8800b47947 */ /* 0x000fea000383ffff */
.L_x_38:
[----:B----4-:R-:W-:-:S07]  /*9af0*/  MOV R0, UR5 ;  /* 0x0000000500007c02 */ /* 0x010fce0008000f00 */
.L_x_158:
[----:B-1----:R1:W2:Y:S02]  /*9b00*/  SYNCS.PHASECHK.TRANS64.TRYWAIT P0, [R0+URZ], R3 ;  /* 0x00000003000075a7 */ /* 0x0022a400080011ff */
[----:B--2---:R-:W-:Y:S05]  /*9b10*/  @!P0 NANOSLEEP.SYNCS 0x989680 ;  /* 0x009896800000895d */ /* 0x004fea0003900000 */
[----:B------:R-:W2:Y:S02]  /*9b20*/  @!P0 SYNCS.PHASECHK.TRANS64 P0, [R0+URZ], R3 ;  /* 0x00000003000085a7 */ /* 0x000ea400080010ff */
[----:B--2---:R-:W-:Y:S05]  /*9b30*/  @!P0 BRA `(.L_x_158) ;  /* 0xfffffffc00f08947 */ /* 0x004fea000383ffff */
[----:B------:R-:W-:Y:S05]  /*9b40*/  BRA `(.L_x_159) ;  /* 0xffffff8800c07947 */ /* 0x000fea000383ffff */
.L_x_39:
[----:B----4-:R-:W-:-:S07]  /*9b50*/  MOV R0, UR5 ;  /* 0x0000000500007c02 */ /* 0x010fce0008000f00 */
.L_x_160:
[----:B-1----:R1:W2:Y:S02]  /*9b60*/  SYNCS.PHASECHK.TRANS64.TRYWAIT P0, [R0+URZ], R3 ;  /* 0x00000003000075a7 */ /* 0x0022a400080011ff */
[----:B--2---:R-:W-:Y:S05]  /*9b70*/  @!P0 NANOSLEEP.SYNCS 0x989680 ;  /* 0x009896800000895d */ /* 0x004fea0003900000 */
[----:B------:R-:W2:Y:S02]  /*9b80*/  @!P0 SYNCS.PHASECHK.TRANS64 P0, [R0+URZ], R3 ;  /* 0x00000003000085a7 */ /* 0x000ea400080010ff */
[----:B--2---:R-:W-:Y:S05]  /*9b90*/  @!P0 BRA `(.L_x_160) ;  /* 0xfffffffc00f08947 */ /* 0x004fea000383ffff */
[----:B------:R-:W-:Y:S05]  /*9ba0*/  BRA `(.L_x_161) ;  /* 0xffffff8800cc7947 */ /* 0x000fea000383ffff */
.L_x_40:
[----:B----4-:R-:W-:-:S07]  /*9bb0*/  MOV R0, UR5 ;  /* 0x0000000500007c02 */ /* 0x010fce0008000f00 */
.L_x_162:
[----:B-1----:R1:W2:Y:S02]  /*9bc0*/  SYNCS.PHASECHK.TRANS64.TRYWAIT P0, [R0+URZ], R3 ;  /* 0x00000003000075a7 */ /* 0x0022a400080011ff */
[----:B--2---:R-:W-:Y:S05]  /*9bd0*/  @!P0 NANOSLEEP.SYNCS 0x989680 ;  /* 0x009896800000895d */ /* 0x004fea0003900000 */
[----:B------:R-:W2:Y:S02]  /*9be0*/  @!P0 SYNCS.PHASECHK.TRANS64 P0, [R0+URZ], R3 ;  /* 0x00000003000085a7 */ /* 0x000ea400080010ff */
[----:B--2---:R-:W-:Y:S05]  /*9bf0*/  @!P0 BRA `(.L_x_162) ;  /* 0xfffffffc00f08947 */ /* 0x004fea000383ffff */
[----:B------:R-:W-:Y:S05]  /*9c00*/  BRA `(.L_x_163) ;  /* 0xffffff8800d87947 */ /* 0x000fea000383ffff */
.L_x_41:
[----:B----4-:R-:W-:-:S07]  /*9c10*/  MOV R0, UR5 ;  /* 0x0000000500007c02 */ /* 0x010fce0008000f00 */
.L_x_164:
[----:B-1----:R1:W2:Y:S02]  /*9c20*/  SYNCS.PHASECHK.TRANS64.TRYWAIT P0, [R0+URZ], R3 ;  /* 0x00000003000075a7 */ /* 0x0022a400080011ff */
[----:B--2---:R-:W-:Y:S05]  /*9c30*/  @!P0 NANOSLEEP.SYNCS 0x989680 ;  /* 0x009896800000895d */ /* 0x004fea0003900000 */
[----:B------:R-:W2:Y:S02]  /*9c40*/  @!P0 SYNCS.PHASECHK.TRANS64 P0, [R0+URZ], R3 ;  /* 0x00000003000085a7 */ /* 0x000ea400080010ff */
[----:B--2---:R-:W-:Y:S05]  /*9c50*/  @!P0 BRA `(.L_x_164) ;  /* 0xfffffffc00f08947 */ /* 0x004fea000383ffff */
[----:B------:R-:W-:Y:S05]  /*9c60*/  BRA `(.L_x_165) ;  /* 0xffffff8800e47947 */ /* 0x000fea000383ffff */
.L_x_42:
[----:B----4-:R-:W-:-:S07]  /*9c70*/  MOV R0, UR5 ;  /* 0x0000000500007c02 */ /* 0x010fce0008000f00 */
.L_x_166:
[----:B-1----:R1:W2:Y:S02]  /*9c80*/  SYNCS.PHASECHK.TRANS64.TRYWAIT P0, [R0+URZ], R3 ;  /* 0x00000003000075a7 */ /* 0x0022a400080011ff */
[----:B--2---:R-:W-:Y:S05]  /*9c90*/  @!P0 NANOSLEEP.SYNCS 0x989680 ;  /* 0x009896800000895d */ /* 0x004fea0003900000 */
[----:B------:R-:W2:Y:S02]  /*9ca0*/  @!P0 SYNCS.PHASECHK.TRANS64 P0, [R0+URZ], R3 ;  /* 0x00000003000085a7 */ /* 0x000ea400080010ff */
[----:B--2---:R-:W-:Y:S05]  /*9cb0*/  @!P0 BRA `(.L_x_166) ;  /* 0xfffffffc00f08947 */ /* 0x004fea000383ffff */
[----:B------:R-:W-:Y:S05]  /*9cc0*/  BRA `(.L_x_167) ;  /* 0xffffff8800f07947 */ /* 0x000fea000383ffff */
.L_x_43:
[----:B----4-:R-:W-:-:S07]  /*9cd0*/  MOV R0, UR5 ;  /* 0x0000000500007c02 */ /* 0x010fce0008000f00 */
.L_x_168:
[----:B-1----:R1:W2:Y:S02]  /*9ce0*/  SYNCS.PHASECHK.TRANS64.TRYWAIT P0, [R0+URZ], R3 ;  /* 0x00000003000075a7 */ /* 0x0022a400080011ff */
[----:B--2---:R-:W-:Y:S05]  /*9cf0*/  @!P0 NANOSLEEP.SYNCS 0x989680 ;  /* 0x009896800000895d */ /* 0x004fea0003900000 */
[----:B------:R-:W2:Y:S02]  /*9d00*/  @!P0 SYNCS.PHASECHK.TRANS64 P0, [R0+URZ], R3 ;  /* 0x00000003000085a7 */ /* 0x000ea400080010ff */
[----:B--2---:R-:W-:Y:S05]  /*9d10*/  @!P0 BRA `(.L_x_168) ;  /* 0xfffffffc00f08947 */ /* 0x004fea000383ffff */
[----:B------:R-:W-:Y:S05]  /*9d20*/  BRA `(.L_x_169) ;  /* 0xffffff8800fc7947 */ /* 0x000fea000383ffff */
.L_x_44:
[----:B----4-:R-:W-:-:S07]  /*9d30*/  MOV R0, UR5 ;  /* 0x0000000500007c02 */ /* 0x010fce0008000f00 */
.L_x_170:
[----:B-1----:R1:W2:Y:S02]  /*9d40*/  SYNCS.PHASECHK.TRANS64.TRYWAIT P0, [R0+URZ], R3 ;  /* 0x00000003000075a7 */ /* 0x0022a400080011ff */
[----:B--2---:R-:W-:Y:S05]  /*9d50*/  @!P0 NANOSLEEP.SYNCS 0x989680 ;  /* 0x009896800000895d */ /* 0x004fea0003900000 */
[----:B------:R-:W2:Y:S02]  /*9d60*/  @!P0 SYNCS.PHASECHK.TRANS64 P0, [R0+URZ], R3 ;  /* 0x00000003000085a7 */ /* 0x000ea400080010ff */
[----:B--2---:R-:W-:Y:S05]  /*9d70*/  @!P0 BRA `(.L_x_170) ;  /* 0xfffffffc00f08947 */ /* 0x004fea000383ffff */
[----:B------:R-:W-:Y:S05]  /*9d80*/  BRA `(.L_x_171) ;  /* 0xffffff8c00087947 */ /* 0x000fea000383ffff */
.L_x_45:
[----:B----4-:R-:W-:-:S07]  /*9d90*/  MOV R0, UR5 ;  /* 0x0000000500007c02 */ /* 0x010fce0008000f00 */
.L_x_172:
[----:B-1----:R1:W2:Y:S02]  /*9da0*/  SYNCS.PHASECHK.TRANS64.TRYWAIT P0, [R0+URZ], R3 ;  /* 0x00000003000075a7 */ /* 0x0022a400080011ff */
[----:B--2---:R-:W-:Y:S05]  /*9db0*/  @!P0 NANOSLEEP.SYNCS 0x989680 ;  /* 0x009896800000895d */ /* 0x004fea0003900000 */
[----:B------:R-:W2:Y:S02]  /*9dc0*/  @!P0 SYNCS.PHASECHK.TRANS64 P0, [R0+URZ], R3 ;  /* 0x00000003000085a7 */ /* 0x000ea400080010ff */
[----:B--2---:R-:W-:Y:S05]  /*9dd0*/  @!P0 BRA `(.L_x_172) ;  /* 0xfffffffc00f08947 */ /* 0x004fea000383ffff */
[----:B------:R-:W-:Y:S05]  /*9de0*/  BRA `(.L_x_173) ;  /* 0xffffff8c00147947 */ /* 0x000fea000383ffff */
.L_x_46:
[----:B----4-:R-:W-:-:S07]  /*9df0*/  MOV R0, UR5 ;  /* 0x0000000500007c02 */ /* 0x010fce0008000f00 */
.L_x_174:
[----:B-1----:R1:W2:Y:S02]  /*9e00*/  SYNCS.PHASECHK.TRANS64.TRYWAIT P0, [R0+URZ], R3 ;  /* 0x00000003000075a7 */ /* 0x0022a400080011ff */
[----:B--2---:R-:W-:Y:S05]  /*9e10*/  @!P0 NANOSLEEP.SYNCS 0x989680 ;  /* 0x009896800000895d */ /* 0x004fea0003900000 */
[----:B------:R-:W2:Y:S02]  /*9e20*/  @!P0 SYNCS.PHASECHK.TRANS64 P0, [R0+URZ], R3 ;  /* 0x00000003000085a7 */ /* 0x000ea400080010ff */
[----:B--2---:R-:W-:Y:S05]  /*9e30*/  @!P0 BRA `(.L_x_174) ;  /* 0xfffffffc00f08947 */ /* 0x004fea000383ffff */
[----:B------:R-:W-:Y:S05]  /*9e40*/  BRA `(.L_x_175) ;  /* 0xffffff8c00207947 */ /* 0x000fea000383ffff */
.L_x_47:
[----:B----4-:R-:W-:-:S07]  /*9e50*/  MOV R0, UR5 ;  /* 0x0000000500007c02 */ /* 0x010fce0008000f00 */
.L_x_176:
[----:B-1----:R1:W2:Y:S02]  /*9e60*/  SYNCS.PHASECHK.TRANS64.TRYWAIT P0, [R0+URZ], R3 ;  /* 0x00000003000075a7 */ /* 0x0022a400080011ff */
[----:B--2---:R-:W-:Y:S05]  /*9e70*/  @!P0 NANOSLEEP.SYNCS 0x989680 ;  /* 0x009896800000895d */ /* 0x004fea0003900000 */
[----:B------:R-:W2:Y:S02]  /*9e80*/  @!P0 SYNCS.PHASECHK.TRANS64 P0, [R0+URZ], R3 ;  /* 0x00000003000085a7 */ /* 0x000ea400080010ff */
[----:B--2---:R-:W-:Y:S05]  /*9e90*/  @!P0 BRA `(.L_x_176) ;  /* 0xfffffffc00f08947 */ /* 0x004fea000383ffff */
[----:B------:R-:W-:Y:S05]  /*9ea0*/  BRA `(.L_x_177) ;  /* 0xffffff8c002c7947 */ /* 0x000fea000383ffff */
.L_x_48:
[----:B----4-:R-:W-:-:S07]  /*9eb0*/  MOV R0, UR5 ;  /* 0x0000000500007c02 */ /* 0x010fce0008000f00 */
.L_x_178:
[----:B-1----:R1:W2:Y:S02]  /*9ec0*/  SYNCS.PHASECHK.TRANS64.TRYWAIT P0, [R0+URZ], R3 ;  /* 0x00000003000075a7 */ /* 0x0022a400080011ff */
[----:B--2---:R-:W-:Y:S05]  /*9ed0*/  @!P0 NANOSLEEP.SYNCS 0x989680 ;  /* 0x009896800000895d */ /* 0x004fea0003900000 */
[----:B------:R-:W2:Y:S02]  /*9ee0*/  @!P0 SYNCS.PHASECHK.TRANS64 P0, [R0+URZ], R3 ;  /* 0x00000003000085a7 */ /* 0x000ea400080010ff */
[----:B--2---:R-:W-:Y:S05]  /*9ef0*/  @!P0 BRA `(.L_x_178) ;  /* 0xfffffffc00f08947 */ /* 0x004fea000383ffff */
[----:B------:R-:W-:Y:S05]  /*9f00*/  BRA `(.L_x_179) ;  /* 0xffffff8c00387947 */ /* 0x000fea000383ffff */
.L_x_49:
[----:B----4-:R-:W-:-:S07]  /*9f10*/  MOV R0, UR5 ;  /* 0x0000000500007c02 */ /* 0x010fce0008000f00 */
.L_x_180:
[----:B-1----:R1:W2:Y:S02]  /*9f20*/  SYNCS.PHASECHK.TRANS64.TRYWAIT P0, [R0+URZ], R3 ;  /* 0x00000003000075a7 */ /* 0x0022a400080011ff */
[----:B--2---:R-:W-:Y:S05]  /*9f30*/  @!P0 NANOSLEEP.SYNCS 0x989680 ;  /* 0x009896800000895d */ /* 0x004fea0003900000 */
[----:B------:R-:W2:Y:S02]  /*9f40*/  @!P0 SYNCS.PHASECHK.TRANS64 P0, [R0+URZ], R3 ;  /* 0x00000003000085a7 */ /* 0x000ea400080010ff */
[----:B--2---:R-:W-:Y:S05]  /*9f50*/  @!P0 BRA `(.L_x_180) ;  /* 0xfffffffc00f08947 */ /* 0x004fea000383ffff */
[----:B------:R-:W-:Y:S05]  /*9f60*/  BRA `(.L_x_181) ;  /* 0xffffff8c00447947 */ /* 0x000fea000383ffff */
.L_x_50:
[----:B----4-:R-:W-:-:S07]  /*9f70*/  MOV R0, UR5 ;  /* 0x0000000500007c02 */ /* 0x010fce0008000f00 */
.L_x_182:
[----:B-1----:R1:W2:Y:S02]  /*9f80*/  SYNCS.PHASECHK.TRANS64.TRYWAIT P0, [R0+URZ], R3 ;  /* 0x00000003000075a7 */ /* 0x0022a400080011ff */
[----:B--2---:R-:W-:Y:S05]  /*9f90*/  @!P0 NANOSLEEP.SYNCS 0x989680 ;  /* 0x009896800000895d */ /* 0x004fea0003900000 */
[----:B------:R-:W2:Y:S02]  /*9fa0*/  @!P0 SYNCS.PHASECHK.TRANS64 P0, [R0+URZ], R3 ;  /* 0x00000003000085a7 */ /* 0x000ea400080010ff */
[----:B--2---:R-:W-:Y:S05]  /*9fb0*/  @!P0 BRA `(.L_x_182) ;  /* 0xfffffffc00f08947 */ /* 0x004fea000383ffff */
[----:B------:R-:W-:Y:S05]  /*9fc0*/  BRA `(.L_x_183) ;  /* 0xffffff8c00507947 */ /* 0x000fea000383ffff */
.L_x_51:
[----:B----4-:R-:W-:-:S07]  /*9fd0*/  MOV R0, UR5 ;  /* 0x0000000500007c02 */ /* 0x010fce0008000f00 */
.L_x_184:
[----:B-1----:R1:W2:Y:S02]  /*9fe0*/  SYNCS.PHASECHK.TRANS64.TRYWAIT P0, [R0+URZ], R3 ;  /* 0x00000003000075a7 */ /* 0x0022a400080011ff */
[----:B--2---:R-:W-:Y:S05]  /*9ff0*/  @!P0 NANOSLEEP.SYNCS 0x989680 ;  /* 0x009896800000895d */ /* 0x004fea0003900000 */
[----:B------:R-:W2:Y:S02]  /*a000*/  @!P0 SYNCS.PHASECHK.TRANS64 P0, [R0+URZ], R3 ;  /* 0x00000003000085a7 */ /* 0x000ea400080010ff */
[----:B--2---:R-:W-:Y:S05]  /*a010*/  @!P0 BRA `(.L_x_184) ;  /* 0xfffffffc00f08947 */ /* 0x004fea000383ffff */
[----:B------:R-:W-:Y:S05]  /*a020*/  BRA `(.L_x_185) ;  /* 0xffffff8c005c7947 */ /* 0x000fea000383ffff */
.L_x_52:
[----:B----4-:R-:W-:-:S07]  /*a030*/  MOV R0, UR5 ;  /* 0x0000000500007c02 */ /* 0x010fce0008000f00 */
.L_x_186:
[----:B-1----:R1:W2:Y:S02]  /*a040*/  SYNCS.PHASECHK.TRANS64.TRYWAIT P0, [R0+URZ], R3 ;  /* 0x00000003000075a7 */ /* 0x0022a400080011ff */
[----:B--2---:R-:W-:Y:S05]  /*a050*/  @!P0 NANOSLEEP.SYNCS 0x989680 ;  /* 0x009896800000895d */ /* 0x004fea0003900000 */
[----:B------:R-:W2:Y:S02]  /*a060*/  @!P0 SYNCS.PHASECHK.TRANS64 P0, [R0+URZ], R3 ;  /* 0x00000003000085a7 */ /* 0x000ea400080010ff */
[----:B--2---:R-:W-:Y:S05]  /*a070*/  @!P0 BRA `(.L_x_186) ;  /* 0xfffffffc00f08947 */ /* 0x004fea000383ffff */
[----:B------:R-:W-:Y:S05]  /*a080*/  BRA `(.L_x_187) ;  /* 0xffffff8c00687947 */ /* 0x000fea000383ffff */
.L_x_53:
[----:B----4-:R-:W-:-:S07]  /*a090*/  MOV R0, UR5 ;  /* 0x0000000500007c02 */ /* 0x010fce0008000f00 */
.L_x_188:
[----:B-1----:R1:W2:Y:S02]  /*a0a0*/  SYNCS.PHASECHK.TRANS64.TRYWAIT P0, [R0+URZ], R3 ;  /* 0x00000003000075a7 */ /* 0x0022a400080011ff */
[----:B--2---:R-:W-:Y:S05]  /*a0b0*/  @!P0 NANOSLEEP.SYNCS 0x989680 ;  /* 0x009896800000895d */ /* 0x004fea0003900000 */
[----:B------:R-:W2:Y:S02]  /*a0c0*/  @!P0 SYNCS.PHASECHK.TRANS64 P0, [R0+URZ], R3 ;  /* 0x00000003000085a7 */ /* 0x000ea400080010ff */
[----:B--2---:R-:W-:Y:S05]  /*a0d0*/  @!P0 BRA `(.L_x_188) ;  /* 0xfffffffc00f08947 */ /* 0x004fea000383ffff */
[----:B------:R-:W-:Y:S05]  /*a0e0*/  BRA `(.L_x_189) ;  /* 0xffffff8c00747947 */ /* 0x000fea000383ffff */
.L_x_54:
[----:B----4-:R-:W-:-:S07]  /*a0f0*/  MOV R0, UR5 ;  /* 0x0000000500007c02 */ /* 0x010fce0008000f00 */
.L_x_190:
[----:B-1----:R1:W2:Y:S02]  /*a100*/  SYNCS.PHASECHK.TRANS64.TRYWAIT P0, [R0+URZ], R3 ;  /* 0x00000003000075a7 */ /* 0x0022a400080011ff */
[----:B--2---:R-:W-:Y:S05]  /*a110*/  @!P0 NANOSLEEP.SYNCS 0x989680 ;  /* 0x009896800000895d */ /* 0x004fea0003900000 */
[----:B------:R-:W2:Y:S02]  /*a120*/  @!P0 SYNCS.PHASECHK.TRANS64 P0, [R0+URZ], R3 ;  /* 0x00000003000085a7 */ /* 0x000ea400080010ff */
[----:B--2---:R-:W-:Y:S05]  /*a130*/  @!P0 BRA `(.L_x_190) ;  /* 0xfffffffc00f08947 */ /* 0x004fea000383ffff */
[----:B------:R-:W-:Y:S05]  /*a140*/  BRA `(.L_x_191) ;  /* 0xffffff8c00807947 */ /* 0x000fea000383ffff */
.L_x_55:
[----:B----4-:R-:W-:-:S07]  /*a150*/  MOV R0, UR5 ;  /* 0x0000000500007c02 */ /* 0x010fce0008000f00 */
.L_x_192:
[----:B-1----:R1:W2:Y:S02]  /*a160*/  SYNCS.PHASECHK.TRANS64.TRYWAIT P0, [R0+URZ], R3 ;  /* 0x00000003000075a7 */ /* 0x0022a400080011ff */
[----:B--2---:R-:W-:Y:S05]  /*a170*/  @!P0 NANOSLEEP.SYNCS 0x989680 ;  /* 0x009896800000895d */ /* 0x004fea0003900000 */
[----:B------:R-:W2:Y:S02]  /*a180*/  @!P0 SYNCS.PHASECHK.TRANS64 P0, [R0+URZ], R3 ;  /* 0x00000003000085a7 */ /* 0x000ea400080010ff */
[----:B--2---:R-:W-:Y:S05]  /*a190*/  @!P0 BRA `(.L_x_192) ;  /* 0xfffffffc00f08947 */ /* 0x004fea000383ffff */
[----:B------:R-:W-:Y:S05]  /*a1a0*/  BRA `(.L_x_193) ;  /* 0xffffff8c008c7947 */ /* 0x000fea000383ffff */
.L_x_56:
[----:B----4-:R-:W-:-:S07]  /*a1b0*/  MOV R0, UR5 ;  /* 0x0000000500007c02 */ /* 0x010fce0008000f00 */
.L_x_194:
[----:B-1----:R1:W2:Y:S02]  /*a1c0*/  SYNCS.PHASECHK.TRANS64.TRYWAIT P0, [R0+URZ], R3 ;  /* 0x00000003000075a7 */ /* 0x0022a400080011ff */
[----:B--2---:R-:W-:Y:S05]  /*a1d0*/  @!P0 NANOSLEEP.SYNCS 0x989680 ;  /* 0x009896800000895d */ /* 0x004fea0003900000 */
[----:B------:R-:W2:Y:S02]  /*a1e0*/  @!P0 SYNCS.PHASECHK.TRANS64 P0, [R0+URZ], R3 ;  /* 0x00000003000085a7 */ /* 0x000ea400080010ff */
[----:B--2---:R-:W-:Y:S05]  /*a1f0*/  @!P0 BRA `(.L_x_194) ;  /* 0xfffffffc00f08947 */ /* 0x004fea000383ffff */
[----:B------:R-:W-:Y:S05]  /*a200*/  BRA `(.L_x_195) ;  /* 0xffffff8c00987947 */ /* 0x000fea000383ffff */
.L_x_57:
[----:B----4-:R-:W-:-:S07]  /*a210*/  MOV R0, UR5 ;  /* 0x0000000500007c02 */ /* 0x010fce0008000f00 */
.L_x_196:
[----:B-1----:R1:W2:Y:S02]  /*a220*/  SYNCS.PHASECHK.TRANS64.TRYWAIT P0, [R0+URZ], R3 ;  /* 0x00000003000075a7 */ /* 0x0022a400080011ff */
[----:B--2---:R-:W-:Y:S05]  /*a230*/  @!P0 NANOSLEEP.SYNCS 0x989680 ;  /* 0x009896800000895d */ /* 0x004fea0003900000 */
[----:B------:R-:W2:Y:S02]  /*a240*/  @!P0 SYNCS.PHASECHK.TRANS64 P0, [R0+URZ], R3 ;  /* 0x00000003000085a7 */ /* 0x000ea400080010ff */
[----:B--2---:R-:W-:Y:S05]  /*a250*/  @!P0 BRA `(.L_x_196) ;  /* 0xfffffffc00f08947 */ /* 0x004fea000383ffff */
[----:B------:R-:W-:Y:S05]  /*a260*/  BRA `(.L_x_197) ;  /* 0xffffff8c00a47947 */ /* 0x000fea000383ffff */
.L_x_58:
[----:B----4-:R-:W-:-:S07]  /*a270*/  MOV R0, UR5 ;  /* 0x0000000500007c02 */ /* 0x010fce0008000f00 */
.L_x_198:
[----:B-1----:R1:W2:Y:S02]  /*a280*/  SYNCS.PHASECHK.TRANS64.TRYWAIT P0, [R0+URZ], R3 ;  /* 0x00000003000075a7 */ /* 0x0022a400080011ff */
[----:B--2---:R-:W-:Y:S05]  /*a290*/  @!P0 NANOSLEEP.SYNCS 0x989680 ;  /* 0x009896800000895d */ /* 0x004fea0003900000 */
[----:B------:R-:W2:Y:S02]  /*a2a0*/  @!P0 SYNCS.PHASECHK.TRANS64 P0, [R0+URZ], R3 ;  /* 0x00000003000085a7 */ /* 0x000ea400080010ff */
[----:B--2---:R-:W-:Y:S05]  /*a2b0*/  @!P0 BRA `(.L_x_198) ;  /* 0xfffffffc00f08947 */ /* 0x004fea000383ffff */
[----:B------:R-:W-:Y:S05]  /*a2c0*/  BRA `(.L_x_199) ;  /* 0xffffff8c00b07947 */ /* 0x000fea000383ffff */
.L_x_59:
[----:B----4-:R-:W-:-:S07]  /*a2d0*/  MOV R0, UR5 ;  /* 0x0000000500007c02 */ /* 0x010fce0008000f00 */
.L_x_200:
[----:B-1----:R1:W2:Y:S02]  /*a2e0*/  SYNCS.PHASECHK.TRANS64.TRYWAIT P0, [R0+URZ], R3 ;  /* 0x00000003000075a7 */ /* 0x0022a400080011ff */
[----:B--2---:R-:W-:Y:S05]  /*a2f0*/  @!P0 NANOSLEEP.SYNCS 0x989680 ;  /* 0x009896800000895d */ /* 0x004fea0003900000 */
[----:B------:R-:W2:Y:S02]  /*a300*/  @!P0 SYNCS.PHASECHK.TRANS64 P0, [R0+URZ], R3 ;  /* 0x00000003000085a7 */ /* 0x000ea400080010ff */
[----:B--2---:R-:W-:Y:S05]  /*a310*/  @!P0 BRA `(.L_x_200) ;  /* 0xfffffffc00f08947 */ /* 0x004fea000383ffff */
[----:B------:R-:W-:Y:S05]  /*a320*/  BRA `(.L_x_201) ;  /* 0xffffff8c00bc7947 */ /* 0x000fea000383ffff */
.L_x_62:
[----:B-1----:R1:W2:Y:S02]  /*a330*/  SYNCS.PHASECHK.TRANS64.TRYWAIT P0, [R0+URZ+0x230], R4 ;  /* 0x00023004000075a7 */ /* 0x0022a400080011ff */
[----:B--2---:R-:W-:Y:S05]  /*a340*/  @!P0 NANOSLEEP.SYNCS 0x989680 ;  /* 0x009896800000895d */ /* 0x004fea0003900000 */
[----:B------:R-:W2:Y:S02]  /*a350*/  @!P0 SYNCS.PHASECHK.TRANS64 P0, [R0+URZ+0x230], R4 ;  /* 0x00023004000085a7 */ /* 0x000ea400080010ff */
[----:B--2---:R-:W-:Y:S05]  /*a360*/  @!P0 BRA `(.L_x_62) ;  /* 0xfffffffc00f08947 */ /* 0x004fea000383ffff */
[----:B------:R-:W-:Y:S05]  /*a370*/  BRA `(.L_x_202) ;  /* 0xffffff9000187947 */ /* 0x000fea000383ffff */
.L_x_63:
[----:B------:R-:W-:-:S07]  /*a380*/  MOV R0, UR5 ;  /* 0x0000000500007c02 */ /* 0x000fce0008000f00 */
.L_x_203:
[----:B-1----:R1:W2:Y:S02]  /*a390*/  SYNCS.PHASECHK.TRANS64.TRYWAIT P0, [R0+URZ+0x1e0], R5 ;  /* 0x0001e005000075a7 */ /* 0x0022a400080011ff */
[----:B--2---:R-:W-:Y:S05]  /*a3a0*/  @!P0 NANOSLEEP.SYNCS 0x989680 ;  /* 0x009896800000895d */ /* 0x004fea0003900000 */
[----:B------:R-:W2:Y:S02]  /*a3b0*/  @!P0 SYNCS.PHASECHK.TRANS64 P0, [R0+URZ+0x1e0], R5 ;  /* 0x0001e005000085a7 */ /* 0x000ea400080010ff */
[----:B--2---:R-:W-:Y:S05]  /*a3c0*/  @!P0 BRA `(.L_x_203) ;  /* 0xfffffffc00f08947 */ /* 0x004fea000383ffff */
[----:B------:R-:W-:Y:S05]  /*a3d0*/  BRA `(.L_x_204) ;  /* 0xffffff9000287947 */ /* 0x000fea000383ffff */
.L_x_64:
[----:B-1----:R1:W2:Y:S02]  /*a3e0*/  SYNCS.PHASECHK.TRANS64.TRYWAIT P1, [R0+URZ+0x1d0], R4 ;  /* 0x0001d004000075a7 */ /* 0x0022a400080211ff */
[----:B--2---:R-:W-:Y:S05]  /*a3f0*/  @!P1 NANOSLEEP.SYNCS 0x989680 ;  /* 0x009896800000995d */ /* 0x004fea0003900000 */
[----:B------:R-:W2:Y:S02]  /*a400*/  @!P1 SYNCS.PHASECHK.TRANS64 P1, [R0+URZ+0x1d0], R4 ;  /* 0x0001d004000095a7 */ /* 0x000ea400080210ff */
[----:B--2---:R-:W-:Y:S05]  /*a410*/  @!P1 BRA `(.L_x_64) ;  /* 0xfffffffc00f09947 */ /* 0x004fea000383ffff */
[----:B------:R-:W-:Y:S05]  /*a420*/  BRA `(.L_x_205) ;  /* 0xffffff9000587947 */ /* 0x000fea000383ffff */
.L_x_67:
[----:B------:R-:W-:-:S07]  /*a430*/  MOV R0, UR5 ;  /* 0x0000000500007c02 */ /* 0x000fce0008000f00 */
.L_x_206:
[----:B-1----:R1:W2:Y:S02]  /*a440*/  SYNCS.PHASECHK.TRANS64.TRYWAIT P0, [R0+URZ+0x1e0], R2 ;  /* 0x0001e002000075a7 */ /* 0x0022a400080011ff */
[----:B--2---:R-:W-:Y:S05]  /*a450*/  @!P0 NANOSLEEP.SYNCS 0x989680 ;  /* 0x009896800000895d */ /* 0x004fea0003900000 */
[----:B------:R-:W2:Y:S02]  /*a460*/  @!P0 SYNCS.PHASECHK.TRANS64 P0, [R0+URZ+0x1e0], R2 ;  /* 0x0001e002000085a7 */ /* 0x000ea400080010ff */
[----:B--2---:R-:W-:Y:S05]  /*a470*/  @!P0 BRA `(.L_x_206) ;  /* 0xfffffffc00f08947 */ /* 0x004fea000383ffff */
[----:B------:R-:W-:Y:S05]  /*a480*/  BRA `(.L_x_66) ;  /* 0xffffff9000ac7947 */ /* 0x000fea000383ffff */
.L_x_74:
[----:B-1----:R1:W2:Y:S02]  /*a490*/  SYNCS.PHASECHK.TRANS64.TRYWAIT P1, [R0+URZ+0x1d0], R2 ;  /* 0x0001d002000075a7 */ /* 0x0022a400080211ff */
[----:B--2---:R-:W-:Y:S05]  /*a4a0*/  @!P1 NANOSLEEP.SYNCS 0x989680 ;  /* 0x009896800000995d */ /* 0x004fea0003900000 */
[----:B------:R-:W2:Y:S02]  /*a4b0*/  @!P1 SYNCS.PHASECHK.TRANS64 P1, [R0+URZ+0x1d0], R2 ;  /* 0x0001d002000095a7 */ /* 0x000ea400080210ff */
[----:B--2---:R-:W-:Y:S05]  /*a4c0*/  @!P1 BRA `(.L_x_74) ;  /* 0xfffffffc00f09947 */ /* 0x004fea000383ffff */
[----:B------:R-:W-:Y:S05]  /*a4d0*/  BRA `(.L_x_207) ;  /* 0xffffff9800047947 */ /* 0x000fea000383ffff */
.L_x_75:
[----:B------:R-:W-:-:S07]  /*a4e0*/  MOV R2, UR9 ;  /* 0x0000000900027c02 */ /* 0x000fce0008000f00 */
.L_x_208:
[----:B-1----:R1:W2:Y:S02]  /*a4f0*/  SYNCS.PHASECHK.TRANS64.TRYWAIT P0, [R2+URZ+0x210], R0 ;  /* 0x00021000020075a7 */ /* 0x0022a400080011ff */
[----:B--2---:R-:W-:Y:S05]  /*a500*/  @!P0 NANOSLEEP.SYNCS 0x989680 ;  /* 0x009896800000895d */ /* 0x004fea0003900000 */
[----:B------:R-:W2:Y:S02]  /*a510*/  @!P0 SYNCS.PHASECHK.TRANS64 P0, [R2+URZ+0x210], R0 ;  /* 0x00021000020085a7 */ /* 0x000ea400080010ff */
[----:B--2---:R-:W-:Y:S05]  /*a520*/  @!P0 BRA `(.L_x_208) ;  /* 0xfffffffc00f08947 */ /* 0x004fea000383ffff */
[----:B------:R-:W-:Y:S05]  /*a530*/  BRA `(.L_x_209) ;  /* 0xffffff9800387947 */ /* 0x000fea000383ffff */
.L_x_78:
[----:B------:R-:W-:Y:S07]  /*a540*/  MOV R0, UR7 ;  /* 0x0000000700007c02 */ /* 0x000fee0008000f00 */
.L_x_210:
[----:B-1----:R1:W2:Y:S02]  /*a550*/  SYNCS.PHASECHK.TRANS64.TRYWAIT P0, [R0+URZ], R2 ;  /* 0x00000002000075a7 */ /* 0x0022a400080011ff */
[----:B--2---:R-:W-:Y:S05]  /*a560*/  @!P0 NANOSLEEP.SYNCS 0x989680 ;  /* 0x009896800000895d */ /* 0x004fea0003900000 */
[----:B------:R-:W2:Y:S02]  /*a570*/  @!P0 SYNCS.PHASECHK.TRANS64 P0, [R0+URZ], R2 ;  /* 0x00000002000085a7 */ /* 0x000ea400080010ff */
[----:B--2---:R-:W-:Y:S05]  /*a580*/  @!P0 BRA `(.L_x_210) ;  /* 0xfffffffc00f08947 */ /* 0x004fea000383ffff */
[----:B------:R-:W-:Y:S05]  /*a590*/  BRA `(.L_x_77) ;  /* 0xffffff9800587947 */ /* 0x000fea000383ffff */
.L_x_81:
[----:B------:R-:W-:-:S07]  /*a5a0*/  MOV R0, UR5 ;  /* 0x0000000500007c02 */ /* 0x000fce0008000f00 */
.L_x_211:
[----:B--2---:R2:W3:Y:S02]  /*a5b0*/  SYNCS.PHASECHK.TRANS64.TRYWAIT P0, [R0+URZ], R2 ;  /* 0x00000002000075a7 */ /* 0x0044e400080011ff */
[----:B---3--:R-:W-:Y:S05]  /*a5c0*/  @!P0 NANOSLEEP.SYNCS 0x989680 ;  /* 0x009896800000895d */ /* 0x008fea0003900000 */
[----:B------:R-:W3:Y:S02]  /*a5d0*/  @!P0 SYNCS.PHASECHK.TRANS64 P0, [R0+URZ], R2 ;  /* 0x00000002000085a7 */ /* 0x000ee400080010ff */
[----:B---3--:R-:W-:Y:S05]  /*a5e0*/  @!P0 BRA `(.L_x_211) ;  /* 0xfffffffc00f08947 */ /* 0x008fea000383ffff */
[----:B------:R-:W-:Y:S05]  /*a5f0*/  BRA `(.L_x_212) ;  /* 0xffffff9800f87947 */ /* 0x000fea000383ffff */
.L_x_82:
[----:B------:R-:W-:-:S07]  /*a600*/  MOV R0, UR5 ;  /* 0x0000000500007c02 */ /* 0x000fce0008000f00 */
.L_x_213:
[----:B--2---:R2:W3:Y:S02]  /*a610*/  SYNCS.PHASECHK.TRANS64.TRYWAIT P0, [R0+URZ], R3 ;  /* 0x00000003000075a7 */ /* 0x0044e400080011ff */
[----:B---3--:R-:W-:Y:S05]  /*a620*/  @!P0 NANOSLEEP.SYNCS 0x989680 ;  /* 0x009896800000895d */ /* 0x008fea0003900000 */
[----:B------:R-:W3:Y:S02]  /*a630*/  @!P0 SYNCS.PHASECHK.TRANS64 P0, [R0+URZ], R3 ;  /* 0x00000003000085a7 */ /* 0x000ee400080010ff */
[----:B---3--:R-:W-:Y:S05]  /*a640*/  @!P0 BRA `(.L_x_213) ;  /* 0xfffffffc00f08947 */ /* 0x008fea000383ffff */
[----:B------:R-:W-:Y:S05]  /*a650*/  BRA `(.L_x_214) ;  /* 0xffffff9c00047947 */ /* 0x000fea000383ffff */
.L_x_83:
[----:B------:R-:W-:-:S07]  /*a660*/  MOV R0, UR5 ;  /* 0x0000000500007c02 */ /* 0x000fce0008000f00 */
.L_x_215:
[----:B--2---:R2:W3:Y:S02]  /*a670*/  SYNCS.PHASECHK.TRANS64.TRYWAIT P0, [R0+URZ], R3 ;  /* 0x00000003000075a7 */ /* 0x0044e400080011ff */
[----:B---3--:R-:W-:Y:S05]  /*a680*/  @!P0 NANOSLEEP.SYNCS 0x989680 ;  /* 0x009896800000895d */ /* 0x008fea0003900000 */
[----:B------:R-:W3:Y:S02]  /*a690*/  @!P0 SYNCS.PHASECHK.TRANS64 P0, [R0+URZ], R3 ;  /* 0x00000003000085a7 */ /* 0x000ee400080010ff */
[----:B---3--:R-:W-:Y:S05]  /*a6a0*/  @!P0 BRA `(.L_x_215) ;  /* 0xfffffffc00f08947 */ /* 0x008fea000383ffff */
[----:B------:R-:W-:Y:S05]  /*a6b0*/  BRA `(.L_x_216) ;  /* 0xffffff9c00107947 */ /* 0x000fea000383ffff */
.L_x_84:
[----:B--2---:R-:W-:-:S07]  /*a6c0*/  MOV R0, UR7 ;  /* 0x0000000700007c02 */ /* 0x004fce0008000f00 */
.L_x_217:
[----:B--2---:R2:W3:Y:S02]  /*a6d0*/  SYNCS.PHASECHK.TRANS64.TRYWAIT P0, [R0+URZ], R2 ;  /* 0x00000002000075a7 */ /* 0x0044e400080011ff */
[----:B---3--:R-:W-:Y:S05]  /*a6e0*/  @!P0 NANOSLEEP.SYNCS 0x989680 ;  /* 0x009896800000895d */ /* 0x008fea0003900000 */
[----:B------:R-:W3:Y:S02]  /*a6f0*/  @!P0 SYNCS.PHASECHK.TRANS64 P0, [R0+URZ], R2 ;  /* 0x00000002000085a7 */ /* 0x000ee400080010ff */
[----:B---3--:R-:W-:Y:S05]  /*a700*/  @!P0 BRA `(.L_x_217) ;  /* 0xfffffffc00f08947 */ /* 0x008fea000383ffff */
[----:B------:R-:W-:Y:S05]  /*a710*/  BRA `(.L_x_218) ;  /* 0xffffff9c001c7947 */ /* 0x000fea000383ffff */
.L_x_89:
[----:B--2---:R2:W3:Y:S02]  /*a720*/  SYNCS.PHASECHK.TRANS64.TRYWAIT P0, [R0+URZ+0x1d0], R2 ;  /* 0x0001d002000075a7 */ /* 0x0044e400080011ff */
[----:B---3--:R-:W-:Y:S05]  /*a730*/  @!P0 NANOSLEEP.SYNCS 0x989680 ;  /* 0x009896800000895d */ /* 0x008fea0003900000 */
[----:B------:R-:W3:Y:S02]  /*a740*/  @!P0 SYNCS.PHASECHK.TRANS64 P0, [R0+URZ+0x1d0], R2 ;  /* 0x0001d002000085a7 */ /* 0x000ee400080010ff */
[----:B---3--:R-:W-:Y:S05]  /*a750*/  @!P0 BRA `(.L_x_89) ;  /* 0xfffffffc00f08947 */ /* 0x008fea000383ffff */
[----:B------:R-:W-:Y:S05]  /*a760*/  BRA `(.L_x_219) ;  /* 0xffffffa000287947 */ /* 0x000fea000383ffff */
.L_x_92:
[----:B------:R-:W-:Y:S07]  /*a770*/  MOV R0, UR7 ;  /* 0x0000000700007c02 */ /* 0x000fee0008000f00 */
.L_x_220:
[----:B--2---:R2:W3:Y:S02]  /*a780*/  SYNCS.PHASECHK.TRANS64.TRYWAIT P0, [R0+URZ+0x1c8], R2 ;  /* 0x0001c802000075a7 */ /* 0x0044e400080011ff */
[----:B---3--:R-:W-:Y:S05]  /*a790*/  @!P0 NANOSLEEP.SYNCS 0x989680 ;  /* 0x009896800000895d */ /* 0x008fea0003900000 */
[----:B------:R-:W3:Y:S02]  /*a7a0*/  @!P0 SYNCS.PHASECHK.TRANS64 P0, [R0+URZ+0x1c8], R2 ;  /* 0x0001c802000085a7 */ /* 0x000ee400080010ff */
[----:B---3--:R-:W-:Y:S05]  /*a7b0*/  @!P0 BRA `(.L_x_220) ;  /* 0xfffffffc00f08947 */ /* 0x008fea000383ffff */
[----:B------:R-:W-:Y:S05]  /*a7c0*/  BRA `(.L_x_91) ;  /* 0xffffffa400087947 */ /* 0x000fea000383ffff */
.L_x_95:
[----:B------:R-:W-:Y:S07]  /*a7d0*/  MOV R0, UR7 ;  /* 0x0000000700007c02 */ /* 0x000fee0008000f00 */
.L_x_221:
[----:B-1----:R1:W2:Y:S02]  /*a7e0*/  SYNCS.PHASECHK.TRANS64.TRYWAIT P0, [R0+URZ+0x1a0], R14 ;  /* 0x0001a00e000075a7 */ /* 0x0022a400080011ff */
[----:B--2---:R-:W-:Y:S05]  /*a7f0*/  @!P0 NANOSLEEP.SYNCS 0x989680 ;  /* 0x009896800000895d */ /* 0x004fea0003900000 */
[----:B------:R-:W2:Y:S02]  /*a800*/  @!P0 SYNCS.PHASECHK.TRANS64 P0, [R0+URZ+0x1a0], R14 ;  /* 0x0001a00e000085a7 */ /* 0x000ea400080010ff */
[----:B--2---:R-:W-:Y:S05]  /*a810*/  @!P0 BRA `(.L_x_221) ;  /* 0xfffffffc00f08947 */ /* 0x004fea000383ffff */
[----:B------:R-:W-:Y:S05]  /*a820*/  BRA `(.L_x_222) ;  /* 0xffffffa400807947 */ /* 0x000fea000383ffff */
.L_x_96:
[----:B------:R-:W-:Y:S07]  /*a830*/  MOV R0, UR7 ;  /* 0x0000000700007c02 */ /* 0x000fee0008000f00 */
.L_x_223:
[----:B-1----:R1:W2:Y:S02]  /*a840*/  SYNCS.PHASECHK.TRANS64.TRYWAIT P0, [R0+URZ+0x1a8], R14 ;  /* 0x0001a80e000075a7 */ /* 0x0022a400080011ff */
[----:B--2---:R-:W-:Y:S05]  /*a850*/  @!P0 NANOSLEEP.SYNCS 0x989680 ;  /* 0x009896800000895d */ /* 0x004fea0003900000 */
[----:B------:R-:W2:Y:S02]  /*a860*/  @!P0 SYNCS.PHASECHK.TRANS64 P0, [R0+URZ+0x1a8], R14 ;  /* 0x0001a80e000085a7 */ /* 0x000ea400080010ff */
[----:B--2---:R-:W-:Y:S05]  /*a870*/  @!P0 BRA `(.L_x_223) ;  /* 0xfffffffc00f08947 */ /* 0x004fea000383ffff */
[----:B------:R-:W-:Y:S05]  /*a880*/  BRA `(.L_x_224) ;  /* 0xffffffa400b87947 */ /* 0x000fea000383ffff */
.L_x_97:
[----:B------:R-:W-:Y:S07]  /*a890*/  MOV R0, UR7 ;  /* 0x0000000700007c02 */ /* 0x000fee0008000f00 */
.L_x_225:
[----:B-1----:R1:W2:Y:S02]  /*a8a0*/  SYNCS.PHASECHK.TRANS64.TRYWAIT P0, [R0+URZ+0x1b0], R14 ;  /* 0x0001b00e000075a7 */ /* 0x0022a400080011ff */
[----:B--2---:R-:W-:Y:S05]  /*a8b0*/  @!P0 NANOSLEEP.SYNCS 0x989680 ;  /* 0x009896800000895d */ /* 0x004fea0003900000 */
[----:B------:R-:W2:Y:S02]  /*a8c0*/  @!P0 SYNCS.PHASECHK.TRANS64 P0, [R0+URZ+0x1b0], R14 ;  /* 0x0001b00e000085a7 */ /* 0x000ea400080010ff */
[----:B--2---:R-:W-:Y:S05]  /*a8d0*/  @!P0 BRA `(.L_x_225) ;  /* 0xfffffffc00f08947 */ /* 0x004fea000383ffff */
[----:B------:R-:W-:Y:S05]  /*a8e0*/  BRA `(.L_x_226) ;  /* 0xffffffa400fc7947 */ /* 0x000fea000383ffff */
.L_x_98:
[----:B------:R-:W-:Y:S07]  /*a8f0*/  MOV R0, UR7 ;  /* 0x0000000700007c02 */ /* 0x000fee0008000f00 */
.L_x_227:
[----:B-1----:R1:W2:Y:S02]  /*a900*/  SYNCS.PHASECHK.TRANS64.TRYWAIT P0, [R0+URZ+0x1b8], R14 ;  /* 0x0001b80e000075a7 */ /* 0x0022a400080011ff */
[----:B--2---:R-:W-:Y:S05]  /*a910*/  @!P0 NANOSLEEP.SYNCS 0x989680 ;  /* 0x009896800000895d */ /* 0x004fea0003900000 */
[----:B------:R-:W2:Y:S02]  /*a920*/  @!P0 SYNCS.PHASECHK.TRANS64 P0, [R0+URZ+0x1b8], R14 ;  /* 0x0001b80e000085a7 */ /* 0x000ea400080010ff */
[----:B--2---:R-:W-:Y:S05]  /*a930*/  @!P0 BRA `(.L_x_227) ;  /* 0xfffffffc00f08947 */ /* 0x004fea000383ffff */
[----:B------:R-:W-:Y:S05]  /*a940*/  BRA `(.L_x_228) ;  /* 0xffffffa800807947 */ /* 0x000fea000383ffff */
.L_x_100:
[----:B------:R-:W-:-:S07]  /*a950*/  MOV R0, UR7 ;  /* 0x0000000700007c02 */ /* 0x000fce0008000f00 */
.L_x_229:
[----:B-1----:R1:W3:Y:S02]  /*a960*/  SYNCS.PHASECHK.TRANS64.TRYWAIT P0, [R0+URZ+0x1a0], R2 ;  /* 0x0001a002000075a7 */ /* 0x0022e400080011ff */
[----:B---3--:R-:W-:Y:S05]  /*a970*/  @!P0 NANOSLEEP.SYNCS 0x989680 ;  /* 0x009896800000895d */ /* 0x008fea0003900000 */
[----:B------:R-:W3:Y:S02]  /*a980*/  @!P0 SYNCS.PHASECHK.TRANS64 P0, [R0+URZ+0x1a0], R2 ;  /* 0x0001a002000085a7 */ /* 0x000ee400080010ff */
[----:B---3--:R-:W-:Y:S05]  /*a990*/  @!P0 BRA `(.L_x_229) ;  /* 0xfffffffc00f08947 */ /* 0x008fea000383ffff */
[----:B------:R-:W-:Y:S05]  /*a9a0*/  BRA `(.L_x_230) ;  /* 0xffffffa800f07947 */ /* 0x000fea000383ffff */
.L_x_101:
[----:B-1----:R-:W-:-:S07]  /*a9b0*/  MOV R0, UR7 ;  /* 0x0000000700007c02 */ /* 0x002fce0008000f00 */
.L_x_231:
[----:B-1----:R1:W3:Y:S02]  /*a9c0*/  SYNCS.PHASECHK.TRANS64.TRYWAIT P0, [R0+URZ+0x1a8], R2 ;  /* 0x0001a802000075a7 */ /* 0x0022e400080011ff */
[----:B---3--:R-:W-:Y:S05]  /*a9d0*/  @!P0 NANOSLEEP.SYNCS 0x989680 ;  /* 0x009896800000895d */ /* 0x008fea0003900000 */
[----:B------:R-:W3:Y:S02]  /*a9e0*/  @!P0 SYNCS.PHASECHK.TRANS64 P0, [R0+URZ+0x1a8], R2 ;  /* 0x0001a802000085a7 */ /* 0x000ee400080010ff */
[----:B---3--:R-:W-:Y:S05]  /*a9f0*/  @!P0 BRA `(.L_x_231) ;  /* 0xfffffffc00f08947 */ /* 0x008fea000383ffff */
[----:B------:R-:W-:Y:S05]  /*aa00*/  BRA `(.L_x_232) ;  /* 0xffffffa800e07947 */ /* 0x000fea000383ffff */
.L_x_102:
[----:B-1----:R-:W-:-:S07]  /*aa10*/  MOV R0, UR7 ;  /* 0x0000000700007c02 */ /* 0x002fce0008000f00 */
.L_x_233:
[----:B-1----:R1:W3:Y:S02]  /*aa20*/  SYNCS.PHASECHK.TRANS64.TRYWAIT P0, [R0+URZ+0x1b0], R2 ;  /* 0x0001b002000075a7 */ /* 0x0022e400080011ff */
[----:B---3--:R-:W-:Y:S05]  /*aa30*/  @!P0 NANOSLEEP.SYNCS 0x989680 ;  /* 0x009896800000895d */ /* 0x008fea0003900000 */
[----:B------:R-:W3:Y:S02]  /*aa40*/  @!P0 SYNCS.PHASECHK.TRANS64 P0, [R0+URZ+0x1b0], R2 ;  /* 0x0001b002000085a7 */ /* 0x000ee400080010ff */
[----:B---3--:R-:W-:Y:S05]  /*aa50*/  @!P0 BRA `(.L_x_233) ;  /* 0xfffffffc00f08947 */ /* 0x008fea000383ffff */
[----:B------:R-:W-:Y:S05]  /*aa60*/  BRA `(.L_x_234) ;  /* 0xffffffa800d07947 */ /* 0x000fea000383ffff */
.L_x_104:
[----:B--2---:R2:W4:Y:S02]  /*aa70*/  SYNCS.PHASECHK.TRANS64.TRYWAIT P0, [R0+URZ+0x1d0], R2 ;  /* 0x0001d002000075a7 */ /* 0x00452400080011ff */
[----:B----4-:R-:W-:Y:S05]  /*aa80*/  @!P0 NANOSLEEP.SYNCS 0x989680 ;  /* 0x009896800000895d */ /* 0x010fea0003900000 */
[----:B------:R-:W4:Y:S02]  /*aa90*/  @!P0 SYNCS.PHASECHK.TRANS64 P0, [R0+URZ+0x1d0], R2 ;  /* 0x0001d002000085a7 */ /* 0x000f2400080010ff */
[----:B----4-:R-:W-:Y:S05]  /*aaa0*/  @!P0 BRA `(.L_x_104) ;  /* 0xfffffffc00f08947 */ /* 0x010fea000383ffff */
[----:B------:R-:W-:Y:S05]  /*aab0*/  BRA `(.L_x_235) ;  /* 0xffffffac00987947 */ /* 0x000fea000383ffff */
.L_x_115:
[----:B-1----:R-:W-:Y:S04]  /*aac0*/  MOV R2, UR48 ;  /* 0x0000003000027c02 */ /* 0x002fe80008000f00 */
[----:B------:R1:W3:Y:S03]  /*aad0*/  SYNCS.PHASECHK.TRANS64.TRYWAIT P1, [R2+URZ+0x180], R3 ;  /* 0x00018003020075a7 */ /* 0x0002e600080211ff */
[----:B---3--:R-:W-:Y:S05]  /*aae0*/  @!P1 NANOSLEEP.SYNCS 0x989680 ;  /* 0x009896800000995d */ /* 0x008fea0003900000 */
[----:B------:R-:W3:Y:S02]  /*aaf0*/  @!P1 SYNCS.PHASECHK.TRANS64 P1, [R2+URZ+0x180], R3 ;  /* 0x00018003020095a7 */ /* 0x000ee400080210ff */
[----:B---3--:R-:W-:Y:S05]  /*ab00*/  @!P1 BRA `(.L_x_115) ;  /* 0xfffffffc00ec9947 */ /* 0x008fea000383ffff */
[----:B------:R-:W-:Y:S05]  /*ab10*/  BRA `(.L_x_114) ;  /* 0xffffffb800a47947 */ /* 0x000fea000383ffff */
.L_x_117:
[----:B-1----:R1:W4:Y:S02]  /*ab20*/  SYNCS.PHASECHK.TRANS64.TRYWAIT P0, [R64+URZ+0x1f0], R0 ;  /* 0x0001f000400075a7 */ /* 0x00232400080011ff */
[----:B----4-:R-:W-:Y:S05]  /*ab30*/  @!P0 NANOSLEEP.SYNCS 0x989680 ;  /* 0x009896800000895d */ /* 0x010fea0003900000 */
[----:B------:R-:W4:Y:S02]  /*ab40*/  @!P0 SYNCS.PHASECHK.TRANS64 P0, [R64+URZ+0x1f0], R0 ;  /* 0x0001f000400085a7 */ /* 0x000f2400080010ff */
[----:B----4-:R-:W-:Y:S05]  /*ab50*/  @!P0 BRA `(.L_x_117) ;  /* 0xfffffffc00f08947 */ /* 0x010fea000383ffff */
[----:B------:R-:W-:Y:S05]  /*ab60*/  BRA `(.L_x_116) ;  /* 0xffffffb800cc7947 */ /* 0x000fea000383ffff */
.L_x_126:
[----:B--2---:R2:W4:Y:S02]  /*ab70*/  SYNCS.PHASECHK.TRANS64.TRYWAIT P0, [R2+URZ+0x180], R0 ;  /* 0x00018000020075a7 */ /* 0x00452400080011ff */
[----:B----4-:R-:W-:Y:S05]  /*ab80*/  @!P0 NANOSLEEP.SYNCS 0x989680 ;  /* 0x009896800000895d */ /* 0x010fea0003900000 */
[----:B------:R-:W4:Y:S02]  /*ab90*/  @!P0 SYNCS.PHASECHK.TRANS64 P0, [R2+URZ+0x180], R0 ;  /* 0x00018000020085a7 */ /* 0x000f2400080010ff */
[----:B----4-:R-:W-:Y:S05]  /*aba0*/  @!P0 BRA `(.L_x_126) ;  /* 0xfffffffc00f08947 */ /* 0x010fea000383ffff */
[----:B------:R-:W-:Y:S05]  /*abb0*/  BRA `(.L_x_125) ;  /* 0xffffffc400a87947 */ /* 0x000fea000383ffff */
.L_x_134:
[----:B--2---:R2:W4:Y:S02]  /*abc0*/  SYNCS.PHASECHK.TRANS64.TRYWAIT P0, [R0+URZ+0x180], R6 ;  /* 0x00018006000075a7 */ /* 0x00452400080011ff */
[----:B----4-:R-:W-:Y:S05]  /*abd0*/  @!P0 NANOSLEEP.SYNCS 0x989680 ;  /* 0x009896800000895d */ /* 0x010fea0003900000 */
[----:B------:R-:W4:Y:S02]  /*abe0*/  @!P0 SYNCS.PHASECHK.TRANS64 P0, [R0+URZ+0x180], R6 ;  /* 0x00018006000085a7 */ /* 0x000f2400080010ff */
[----:B----4-:R-:W-:Y:S05]  /*abf0*/  @!P0 BRA `(.L_x_134) ;  /* 0xfffffffc00f08947 */ /* 0x010fea000383ffff */
[----:B------:R-:W-:Y:S05]  /*ac00*/  BRA `(.L_x_133) ;  /* 0xffffffd000a87947 */ /* 0x000fea000383ffff */
.L_x_142:
[----:B--2---:R2:W4:Y:S02]  /*ac10*/  SYNCS.PHASECHK.TRANS64.TRYWAIT P0, [R0+URZ+0x180], R5 ;  /* 0x00018005000075a7 */ /* 0x00452400080011ff */
[----:B----4-:R-:W-:Y:S05]  /*ac20*/  @!P0 NANOSLEEP.SYNCS 0x989680 ;  /* 0x009896800000895d */ /* 0x010fea0003900000 */
[----:B------:R-:W4:Y:S02]  /*ac30*/  @!P0 SYNCS.PHASECHK.TRANS64 P0, [R0+URZ+0x180], R5 ;  /* 0x00018005000085a7 */ /* 0x000f2400080010ff */
[----:B----4-:R-:W-:Y:S05]  /*ac40*/  @!P0 BRA `(.L_x_142) ;  /* 0xfffffffc00f08947 */ /* 0x010fea000383ffff */
[----:B------:R-:W-:Y:S05]  /*ac50*/  BRA `(.L_x_141) ;  /* 0xffffffdc00a87947 */ /* 0x000fea000383ffff */
        .weak           $__internal_0_$__cuda_sm10x_tcgen05_guardrail_trap_col_being_dealloced_not_returned_by_alloc
        .type           $__internal_0_$__cuda_sm10x_tcgen05_guardrail_trap_col_being_dealloced_not_returned_by_alloc,@function
        .size           $__internal_0_$__cuda_sm10x_tcgen05_guardrail_trap_col_being_dealloced_not_returned_by_alloc,($__internal_1_$__cuda_sm10x_tcgen05_guardrail_trap_phase_invalid_during_alloc - $__internal_0_$__cuda_sm10x_tcgen05_guardrail_trap_col_being_dealloced_not_returned_by_alloc)
$__internal_0_$__cuda_sm10x_tcgen05_guardrail_trap_col_being_dealloced_not_returned_by_alloc:
[----:B------:R-:W-:Y:S05]  /*ac60*/  BPT.TRAP 0x1 ;  /* 0x000000040000795c */ /* 0x000fea0000300000 */
[----:B------:R-:W-:-:S04]  /*ac70*/  HFMA2 R3, -RZ, RZ, 0, 0 ;  /* 0x00000000ff037431 */ /* 0x000fc800000001ff */
[----:B------:R-:W-:Y:S05]  /*ac80*/  RET.REL.NODEC R2 `(_ZN7cutlass13device_kernelINS_4gemm6kernel13GemmUniversalIN4cute5tupleIJiiiiEEENS1_10collective13CollectiveMmaINS1_35MainloopSm100TmaUmmaWarpSpecializedILi24ELi2ELi4ENS5_IJNS4_1CILi1EEESB_SB_EEEEENS5_IJNSA_ILi128EEESE_NSA_ILi16EEEEEENS_6half_tENS5_IJlSB_lEEESH_SI_NS4_8TiledMMAINS4_8MMA_AtomIJNS4_20SM100_MMA_F16BF16_SSISH_SH_fLi128ELi128ELNS4_4UMMA5MajorE0ELSN_0ELNSM_7ScaleInE0ELSO_0EEEEEENS4_6LayoutISC_NS5_IJNSA_ILi0EEESS_SS_EEEEENS5_IJNS4_10UnderscoreESV_SV_EEEEENS4_13SM90_TMA_LOADENS4_14ComposedLayoutINS4_7SwizzleILi1ELi4ELi3EEENS4_18smem_ptr_flag_bitsILi16EEENSR_INS5_IJNSA_ILi8EEESF_EEENS5_IJSF_SB_EEEEEEEvNS4_8identityESY_S18_vS19_EENS_8epilogue10collective18CollectiveEpilogueINS1B_23Sm100TmaWarpSpecializedILi4ELi2ELi32ELb1ELb0EEEJSG_NS5_IJNSR_ISE_SB_EENSR_INSA_ILi32EEESB_EEEEESH_SI_SH_SI_NS1B_6fusion15FusionCallbacksIS1F_NS1K_17LinearCombinationISH_fSH_fLNS_15FloatRoundStyleE2EEESG_S1J_JEEENS4_5SM1004TMEM4LOAD26SM100_TMEM_LOAD_32dp32b32xESY_NSZ_INS10_ILi2ELi4ELi3EEES13_NSR_INS5_IJS14_S1H_EEENS5_IJS1H_SB_EEEEEEENS4_39AutoVectorizingCopyWithAssumedAlignmentILi128EEENS4_14SM90_TMA_STOREES1Y_S20_S20_EEEvvEEEEvNT_6ParamsE) ;  /* 0xffffff5002dc7950 */ /* 0x000fea0003c3ffff */
        .weak           $__internal_1_$__cuda_sm10x_tcgen05_guardrail_trap_phase_invalid_during_alloc
        .type           $__internal_1_$__cuda_sm10x_tcgen05_guardrail_trap_phase_invalid_during_alloc,@function
        .size           $__internal_1_$__cuda_sm10x_tcgen05_guardrail_trap_phase_invalid_during_alloc,($__internal_2_$__cuda_sm10x_tcgen05_guardrail_trap_unallocated_columns_being_dealloced - $__internal_1_$__cuda_sm10x_tcgen05_guardrail_trap_phase_invalid_during_alloc)
$__internal_1_$__cuda_sm10x_tcgen05_guardrail_trap_phase_invalid_during_alloc:
[----:B------:R-:W-:Y:S05]  /*ac90*/  BPT.TRAP 0x1 ;  /* 0x000000040000795c */ /* 0x000fea0000300000 */
[----:B------:R-:W-:-:S04]  /*aca0*/  MOV R3, 0x0 ;  /* 0x0000000000037802 */ /* 0x000fc80000000f00 */
[----:B------:R-:W-:Y:S05]  /*acb0*/  RET.REL.NODEC R2 `(_ZN7cutlass13device_kernelINS_4gemm6kernel13GemmUniversalIN4cute5tupleIJiiiiEEENS1_10collective13CollectiveMmaINS1_35MainloopSm100TmaUmmaWarpSpecializedILi24ELi2ELi4ENS5_IJNS4_1CILi1EEESB_SB_EEEEENS5_IJNSA_ILi128EEESE_NSA_ILi16EEEEEENS_6half_tENS5_IJlSB_lEEESH_SI_NS4_8TiledMMAINS4_8MMA_AtomIJNS4_20SM100_MMA_F16BF16_SSISH_SH_fLi128ELi128ELNS4_4UMMA5MajorE0ELSN_0ELNSM_7ScaleInE0ELSO_0EEEEEENS4_6LayoutISC_NS5_IJNSA_ILi0EEESS_SS_EEEEENS5_IJNS4_10UnderscoreESV_SV_EEEEENS4_13SM90_TMA_LOADENS4_14ComposedLayoutINS4_7SwizzleILi1ELi4ELi3EEENS4_18smem_ptr_flag_bitsILi16EEENSR_INS5_IJNSA_ILi8EEESF_EEENS5_IJSF_SB_EEEEEEEvNS4_8identityESY_S18_vS19_EENS_8epilogue10collective18CollectiveEpilogueINS1B_23Sm100TmaWarpSpecializedILi4ELi2ELi32ELb1ELb0EEEJSG_NS5_IJNSR_ISE_SB_EENSR_INSA_ILi32EEESB_EEEEESH_SI_SH_SI_NS1B_6fusion15FusionCallbacksIS1F_NS1K_17LinearCombinationISH_fSH_fLNS_15FloatRoundStyleE2EEESG_S1J_JEEENS4_5SM1004TMEM4LOAD26SM100_TMEM_LOAD_32dp32b32xESY_NSZ_INS10_ILi2ELi4ELi3EEES13_NSR_INS5_IJS14_S1H_EEENS5_IJS1H_SB_EEEEEEENS4_39AutoVectorizingCopyWithAssumedAlignmentILi128EEENS4_14SM90_TMA_STOREES1Y_S20_S20_EEEvvEEEEvNT_6ParamsE) ;  /* 0xffffff5002d07950 */ /* 0x000fea0003c3ffff */
        .weak           $__internal_2_$__cuda_sm10x_tcgen05_guardrail_trap_unallocated_columns_being_dealloced
        .type           $__internal_2_$__cuda_sm10x_tcgen05_guardrail_trap_unallocated_columns_being_dealloced,@function
        .size           $__internal_2_$__cuda_sm10x_tcgen05_guardrail_trap_unallocated_columns_being_dealloced,(.L_x_237 - $__internal_2_$__cuda_sm10x_tcgen05_guardrail_trap_unallocated_columns_being_dealloced)
$__internal_2_$__cuda_sm10x_tcgen05_guardrail_trap_unallocated_columns_being_dealloced:
[----:B------:R-:W-:Y:S05]  /*acc0*/  BPT.TRAP 0x1 ;  /* 0x000000040000795c */ /* 0x000fea0000300000 */
[----:B------:R-:W-:-:S04]  /*acd0*/  HFMA2 R3, -RZ, RZ, 0, 0 ;  /* 0x00000000ff037431 */ /* 0x000fc800000001ff */
[----:B------:R-:W-:Y:S05]  /*ace0*/  RET.REL.NODEC R2 `(_ZN7cutlass13device_kernelINS_4gemm6kernel13GemmUniversalIN4cute5tupleIJiiiiEEENS1_10collective13CollectiveMmaINS1_35MainloopSm100TmaUmmaWarpSpecializedILi24ELi2ELi4ENS5_IJNS4_1CILi1EEESB_SB_EEEEENS5_IJNSA_ILi128EEESE_NSA_ILi16EEEEEENS_6half_tENS5_IJlSB_lEEESH_SI_NS4_8TiledMMAINS4_8MMA_AtomIJNS4_20SM100_MMA_F16BF16_SSISH_SH_fLi128ELi128ELNS4_4UMMA5MajorE0ELSN_0ELNSM_7ScaleInE0ELSO_0EEEEEENS4_6LayoutISC_NS5_IJNSA_ILi0EEESS_SS_EEEEENS5_IJNS4_10UnderscoreESV_SV_EEEEENS4_13SM90_TMA_LOADENS4_14ComposedLayoutINS4_7SwizzleILi1ELi4ELi3EEENS4_18smem_ptr_flag_bitsILi16EEENSR_INS5_IJNSA_ILi8EEESF_EEENS5_IJSF_SB_EEEEEEEvNS4_8identityESY_S18_vS19_EENS_8epilogue10collective18CollectiveEpilogueINS1B_23Sm100TmaWarpSpecializedILi4ELi2ELi32ELb1ELb0EEEJSG_NS5_IJNSR_ISE_SB_EENSR_INSA_ILi32EEESB_EEEEESH_SI_SH_SI_NS1B_6fusion15FusionCallbacksIS1F_NS1K_17LinearCombinationISH_fSH_fLNS_15FloatRoundStyleE2EEESG_S1J_JEEENS4_5SM1004TMEM4LOAD26SM100_TMEM_LOAD_32dp32b32xESY_NSZ_INS10_ILi2ELi4ELi3EEES13_NSR_INS5_IJS14_S1H_EEENS5_IJS1H_SB_EEEEEEENS4_39AutoVectorizingCopyWithAssumedAlignmentILi128EEENS4_14SM90_TMA_STOREES1Y_S20_S20_EEEvvEEEEvNT_6ParamsE) ;  /* 0xffffff5002c47950 */ /* 0x000fea0003c3ffff */
.L_x_236:
[----:B------:R-:W-:-:S00]  /*acf0*/  BRA `(.L_x_236) ;  /* 0xfffffffc00fc7947 */ /* 0x000fc0000383ffff */
[----:B------:R-:W-:-:S00]  /*ad00*/  NOP ;  /* 0x0000000000007918 */ /* 0x000fc00000000000 */
[----:B------:R-:W-:-:S00]  /*ad10*/  NOP ;  /* 0x0000000000007918 */ /* 0x000fc00000000000 */
[----:B------:R-:W-:-:S00]  /*ad20*/  NOP ;  /* 0x0000000000007918 */ /* 0x000fc00000000000 */
[----:B------:R-:W-:-:S00]  /*ad30*/  NOP ;  /* 0x0000000000007918 */ /* 0x000fc00000000000 */
[----:B------:R-:W-:-:S00]  /*ad40*/  NOP ;  /* 0x0000000000007918 */ /* 0x000fc00000000000 */
[----:B------:R-:W-:-:S00]  /*ad50*/  NOP ;  /* 0x0000000000007918 */ /* 0x000fc00000000000 */
[----:B------:R-:W-:-:S00]  /*ad60*/  NOP ;  /* 0x0000000000007918 */ /* 0x000fc00000000000 */
[----:B------:R-:W-:-:S00]  /*ad70*/  NOP ;  /* 0x0000000000007918 */ /* 0x000fc00000000000 */
.L_x_237:


//--------------------- .nv.global.init           --------------------------
	.section	.nv.global.init,"aw",@progbits
.nv.global.init:
	.type		$str$27,@object
	.size		$str$27,($str$28 - $str$27)
$str$27:
        /*0000*/ 	.byte	0x28, 0x61, 0x64, 0x64, 0x72, 0x65, 0x73, 0x73, 0x20, 0x26, 0x20, 0x6d, 0x61, 0x73, 0x6b, 0x29
        /*0010*/ 	.byte	0x20, 0x3d, 0x3d, 0x20, 0x30, 0x00
	.type		$str$28,@object
	.size		$str$28,($str$26 - $str$28)
$str$28:
        /*0016*/ 	.byte	0x2f, 0x74, 0x6d, 0x70, 0x2f, 0x63, 0x75, 0x74, 0x6c, 0x61, 0x73, 0x73, 0x5f, 0x73, 0x77, 0x65
        /*0026*/ 	.byte	0x65, 0x70, 0x5f, 0x73, 0x72, 0x63, 0x2f, 0x69, 0x6e, 0x63, 0x6c, 0x75, 0x64, 0x65, 0x2f, 0x63
        /*0036*/ 	.byte	0x75, 0x74, 0x65, 0x2f, 0x70, 0x6f, 0x69, 0x6e, 0x74, 0x65, 0x72, 0x5f, 0x66, 0x6c, 0x61, 0x67
        /*0046*/ 	.byte	0x67, 0x65, 0x64, 0x2e, 0x68, 0x70, 0x70, 0x00
	.type		$str$26,@object
	.size		$str$26,($str$25 - $str$26)
$str$26:
        /*004e*/ 	.byte	0x2f, 0x74, 0x6d, 0x70, 0x2f, 0x63, 0x75, 0x74, 0x6c, 0x61, 0x73, 0x73, 0x5f, 0x73, 0x77, 0x65
        /*005e*/ 	.byte	0x65, 0x70, 0x5f, 0x73, 0x72, 0x63, 0x2f, 0x69, 0x6e, 0x63, 0x6c, 0x75, 0x64, 0x65, 0x2f, 0x63
        /*006e*/ 	.byte	0x75, 0x74, 0x65, 0x2f, 0x61, 0x74, 0x6f, 0x6d, 0x2f, 0x63, 0x6f, 0x70, 0x79, 0x5f, 0x74, 0x72
        /*007e*/ 	.byte	0x61, 0x69, 0x74, 0x73, 0x5f, 0x73, 0x6d, 0x31, 0x30, 0x30, 0x2e, 0x68, 0x70, 0x70, 0x00
	.type		$str$25,@object
	.size		$str$25,(__unnamed_1 - $str$25)
$str$25:
        /*008d*/ 	.byte	0x28, 0x28, 0x75, 0x69, 0x6e, 0x74, 0x33, 0x32, 0x5f, 0x74, 0x28, 0x74, 0x68, 0x72, 0x65, 0x61
        /*009d*/ 	.byte	0x64, 0x49, 0x64, 0x78, 0x2e, 0x78, 0x29, 0x20, 0x2f, 0x20, 0x33, 0x32, 0x29, 0x20, 0x25, 0x20
        /*00ad*/ 	.byte	0x34, 0x29, 0x20, 0x3d, 0x3d, 0x20, 0x28, 0x28, 0x28, 0x74, 0x6d, 0x65, 0x6d, 0x5f, 0x61, 0x64
        /*00bd*/ 	.byte	0x64, 0x72, 0x20, 0x3e, 0x3e, 0x20, 0x31, 0x36, 0x29, 0x20, 0x2f, 0x20, 0x33, 0x32, 0x29, 0x20
        /*00cd*/ 	.byte	0x25, 0x20, 0x34, 0x29, 0x00
	.type		__unnamed_1,@object
	.size		__unnamed_1,(__unnamed_2 - __unnamed_1)
__unnamed_1:
        /*00d2*/ 	.byte	0x61, 0x75, 0x74, 0x6f, 0x20, 0x63, 0x75, 0x74, 0x65, 0x3a, 0x3a, 0x61, 0x73, 0x5f, 0x70, 0x6f
        /* <DEDUP_REMOVED lines=24> */
        /*0262*/ 	.byte	0x3e, 0x3e, 0x3e, 0x3e, 0x5d, 0x00
	.type		__unnamed_2,@object
	.size		__unnamed_2,(.L_2 - __unnamed_2)
__unnamed_2:
        /* <DEDUP_REMOVED lines=42> */
        /*0508*/ 	.byte	0x3e, 0x3e, 0x5d, 0x00
.L_2:


//--------------------- .nv.shared._ZN7cutlass13device_kernelINS_4gemm6kernel13GemmUniversalIN4cute5tupleIJiiiiEEENS1_10collective13CollectiveMmaINS1_35MainloopSm100TmaUmmaWarpSpecializedILi24ELi2ELi4ENS5_IJNS4_1CILi1EEESB_SB_EEEEENS5_IJNSA_ILi128EEESE_NSA_ILi16EEEEEENS_6half_tENS5_IJlSB_lEEESH_SI_NS4_8TiledMMAINS4_8MMA_AtomIJNS4_20SM100_MMA_F16BF16_SSISH_SH_fLi128ELi128ELNS4_4UMMA5MajorE0ELSN_0ELNSM_7ScaleInE0ELSO_0EEEEEENS4_6LayoutISC_NS5_IJNSA_ILi0EEESS_SS_EEEEENS5_IJNS4_10UnderscoreESV_SV_EEEEENS4_13SM90_TMA_LOADENS4_14ComposedLayoutINS4_7SwizzleILi1ELi4ELi3EEENS4_18smem_ptr_flag_bitsILi16EEENSR_INS5_IJNSA_ILi8EEESF_EEENS5_IJSF_SB_EEEEEEEvNS4_8identityESY_S18_vS19_EENS_8epilogue10collective18CollectiveEpilogueINS1B_23Sm100TmaWarpSpecializedILi4ELi2ELi32ELb1ELb0EEEJSG_NS5_IJNSR_ISE_SB_EENSR_INSA_ILi32EEESB_EEEEESH_SI_SH_SI_NS1B_6fusion15FusionCallbacksIS1F_NS1K_17LinearCombinationISH_fSH_fLNS_15FloatRoundStyleE2EEESG_S1J_JEEENS4_5SM1004TMEM4LOAD26SM100_TMEM_LOAD_32dp32b32xESY_NSZ_INS10_ILi2ELi4ELi3EEES13_NSR_INS5_IJS14_S1H_EEENS5_IJS1H_SB_EEEEEEENS4_39AutoVectorizingCopyWithAssumedAlignmentILi128EEENS4_14SM90_TMA_STOREES1Y_S20_S20_EEEvvEEEEvNT_6ParamsE --------------------------
	.section	.nv.shared._ZN7cutlass13device_kernelINS_4gemm6kernel13GemmUniversalIN4cute5tupleIJiiiiEEENS1_10collective13CollectiveMmaINS1_35MainloopSm100TmaUmmaWarpSpecializedILi24ELi2ELi4ENS5_IJNS4_1CILi1EEESB_SB_EEEEENS5_IJNSA_ILi128EEESE_NSA_ILi16EEEEEENS_6half_tENS5_IJlSB_lEEESH_SI_NS4_8TiledMMAINS4_8MMA_AtomIJNS4_20SM100_MMA_F16BF16_SSISH_SH_fLi128ELi128ELNS4_4UMMA5MajorE0ELSN_0ELNSM_7ScaleInE0ELSO_0EEEEEENS4_6LayoutISC_NS5_IJNSA_ILi0EEESS_SS_EEEEENS5_IJNS4_10UnderscoreESV_SV_EEEEENS4_13SM90_TMA_LOADENS4_14ComposedLayoutINS4_7SwizzleILi1ELi4ELi3EEENS4_18smem_ptr_flag_bitsILi16EEENSR_INS5_IJNSA_ILi8EEESF_EEENS5_IJSF_SB_EEEEEEEvNS4_8identityESY_S18_vS19_EENS_8epilogue10collective18CollectiveEpilogueINS1B_23Sm100TmaWarpSpecializedILi4ELi2ELi32ELb1ELb0EEEJSG_NS5_IJNSR_ISE_SB_EENSR_INSA_ILi32EEESB_EEEEESH_SI_SH_SI_NS1B_6fusion15FusionCallbacksIS1F_NS1K_17LinearCombinationISH_fSH_fLNS_15FloatRoundStyleE2EEESG_S1J_JEEENS4_5SM1004TMEM4LOAD26SM100_TMEM_LOAD_32dp32b32xESY_NSZ_INS10_ILi2ELi4ELi3EEES13_NSR_INS5_IJS14_S1H_EEENS5_IJS1H_SB_EEEEEEENS4_39AutoVectorizingCopyWithAssumedAlignmentILi128EEENS4_14SM90_TMA_STOREES1Y_S20_S20_EEEvvEEEEvNT_6ParamsE,"aw",@nobits
	.sectionflags	@""
	.align	16
	.zero		1024


//--------------------- .nv.shared.reserved.0     --------------------------
	.section	.nv.shared.reserved.0,"aw",@nobits
	.weak		__nv_reservedSMEM_offset_0_alias
	.size		__nv_reservedSMEM_offset_0_alias, 0, 64
	.other		__nv_reservedSMEM_offset_0_alias,@"STO_CUDA_RESERVED_SHARED STV_DEFAULT"
__nv_reservedSMEM_offset_0_alias:
	.zero		0
.nv.shared.reserved.0:
	.zero		64
	.weak		__nv_reservedSMEM_tcgen05_partition
	.type		__nv_reservedSMEM_tcgen05_partition,@object
	.size		__nv_reservedSMEM_tcgen05_partition,(.L_0 - __nv_reservedSMEM_tcgen05_partition)
__nv_reservedSMEM_tcgen05_partition:
	.zero		32
.L_0:


//--------------------- .nv.global                --------------------------
	.section	.nv.global,"aw",@nobits
.nv.global:
	.type		_ZN40_INTERNAL_d7e2b68d_4_k_cu_c0cbaeb5_147234cute1_E,@object
	.size		_ZN40_INTERNAL_d7e2b68d_4_k_cu_c0cbaeb5_147234cute1_E,(_ZN40_INTERNAL_d7e2b68d_4_k_cu_c0cbaeb5_147234cuda3std3__45__cpo6cbeginE - _ZN40_INTERNAL_d7e2b68d_4_k_cu_c0cbaeb5_147234cute1_E)
_ZN40_INTERNAL_d7e2b68d_4_k_cu_c0cbaeb5_147234cute1_E:
	.zero		1
	.type		_ZN40_INTERNAL_d7e2b68d_4_k_cu_c0cbaeb5_147234cuda3std3__45__cpo6cbeginE,@object
	.size		_ZN40_INTERNAL_d7e2b68d_4_k_cu_c0cbaeb5_147234cuda3std3__45__cpo6cbeginE,(_ZN40_INTERNAL_d7e2b68d_4_k_cu_c0cbaeb5_147234cuda3std3__48in_placeE - _ZN40_INTERNAL_d7e2b68d_4_k_cu_c0cbaeb5_147234cuda3std3__45__cpo6cbeginE)
_ZN40_INTERNAL_d7e2b68d_4_k_cu_c0cbaeb5_147234cuda3std3__45__cpo6cbeginE:
	.zero		1
	.type		_ZN40_INTERNAL_d7e2b68d_4_k_cu_c0cbaeb5_147234cuda3std3__48in_placeE,@object
	.size		_ZN40_INTERNAL_d7e2b68d_4_k_cu_c0cbaeb5_147234cuda3std3__48in_placeE,(_ZN40_INTERNAL_d7e2b68d_4_k_cu_c0cbaeb5_147234cuda3std6ranges3__45__cpo9iter_moveE - _ZN40_INTERNAL_d7e2b68d_4_k_cu_c0cbaeb5_147234cuda3std3__48in_placeE)
_ZN40_INTERNAL_d7e2b68d_4_k_cu_c0cbaeb5_147234cuda3std3__48in_placeE:
	.zero		1
	.type		_ZN40_INTERNAL_d7e2b68d_4_k_cu_c0cbaeb5_147234cuda3std6ranges3__45__cpo9iter_moveE,@object
	.size		_ZN40_INTERNAL_d7e2b68d_4_k_cu_c0cbaeb5_147234cuda3std6ranges3__45__cpo9iter_moveE,(_ZN40_INTERNAL_d7e2b68d_4_k_cu_c0cbaeb5_147234cuda3std3__45__cpo5beginE - _ZN40_INTERNAL_d7e2b68d_4_k_cu_c0cbaeb5_147234cuda3std6ranges3__45__cpo9iter_moveE)
_ZN40_INTERNAL_d7e2b68d_4_k_cu_c0cbaeb5_147234cuda3std6ranges3__45__cpo9iter_moveE:
	.zero		1
	.type		_ZN40_INTERNAL_d7e2b68d_4_k_cu_c0cbaeb5_147234cuda3std3__45__cpo5beginE,@object
	.size		_ZN40_INTERNAL_d7e2b68d_4_k_cu_c0cbaeb5_147234cuda3std3__45__cpo5beginE,(_ZN40_INTERNAL_d7e2b68d_4_k_cu_c0cbaeb5_147234cuda3std3__442_GLOBAL__N__d7e2b68d_4_k_cu_c0cbaeb5_147236ignoreE - _ZN40_INTERNAL_d7e2b68d_4_k_cu_c0cbaeb5_147234cuda3std3__45__cpo5beginE)
_ZN40_INTERNAL_d7e2b68d_4_k_cu_c0cbaeb5_147234cuda3std3__45__cpo5beginE:
	.zero		1
	.type		_ZN40_INTERNAL_d7e2b68d_4_k_cu_c0cbaeb5_147234cuda3std3__442_GLOBAL__N__d7e2b68d_4_k_cu_c0cbaeb5_147236ignoreE,@object
	.size		_ZN40_INTERNAL_d7e2b68d_4_k_cu_c0cbaeb5_147234cuda3std3__442_GLOBAL__N__d7e2b68d_4_k_cu_c0cbaeb5_147236ignoreE,(_ZN40_INTERNAL_d7e2b68d_4_k_cu_c0cbaeb5_147234cute7productE - _ZN40_INTERNAL_d7e2b68d_4_k_cu_c0cbaeb5_147234cuda3std3__442_GLOBAL__N__d7e2b68d_4_k_cu_c0cbaeb5_147236ignoreE)
_ZN40_INTERNAL_d7e2b68d_4_k_cu_c0cbaeb5_147234cuda3std3__442_GLOBAL__N__d7e2b68d_4_k_cu_c0cbaeb5_147236ignoreE:
	.zero		1
	.type		_ZN40_INTERNAL_d7e2b68d_4_k_cu_c0cbaeb5_147234cute7productE,@object
	.size		_ZN40_INTERNAL_d7e2b68d_4_k_cu_c0cbaeb5_147234cute7productE,(_ZN40_INTERNAL_d7e2b68d_4_k_cu_c0cbaeb5_147234cuda3std3__45__cpo3endE - _ZN40_INTERNAL_d7e2b68d_4_k_cu_c0cbaeb5_147234cute7productE)
_ZN40_INTERNAL_d7e2b68d_4_k_cu_c0cbaeb5_147234cute7productE:
	.zero		1
	.type		_ZN40_INTERNAL_d7e2b68d_4_k_cu_c0cbaeb5_147234cuda3std3__45__cpo3endE,@object
	.size		_ZN40_INTERNAL_d7e2b68d_4_k_cu_c0cbaeb5_147234cuda3std3__45__cpo3endE,(_ZN40_INTERNAL_d7e2b68d_4_k_cu_c0cbaeb5_147234cuda3std3__419piecewise_constructE - _ZN40_INTERNAL_d7e2b68d_4_k_cu_c0cbaeb5_147234cuda3std3__45__cpo3endE)
_ZN40_INTERNAL_d7e2b68d_4_k_cu_c0cbaeb5_147234cuda3std3__45__cpo3endE:
	.zero		1
	.type		_ZN40_INTERNAL_d7e2b68d_4_k_cu_c0cbaeb5_147234cuda3std3__419piecewise_constructE,@object
	.size		_ZN40_INTERNAL_d7e2b68d_4_k_cu_c0cbaeb5_147234cuda3std3__419piecewise_constructE,(_ZN40_INTERNAL_d7e2b68d_4_k_cu_c0cbaeb5_147234cuda3std3__45__cpo4cendE - _ZN40_INTERNAL_d7e2b68d_4_k_cu_c0cbaeb5_147234cuda3std3__419piecewise_constructE)
_ZN40_INTERNAL_d7e2b68d_4_k_cu_c0cbaeb5_147234cuda3std3__419piecewise_constructE:
	.zero		1
	.type		_ZN40_INTERNAL_d7e2b68d_4_k_cu_c0cbaeb5_147234cuda3std3__45__cpo4cendE,@object
	.size		_ZN40_INTERNAL_d7e2b68d_4_k_cu_c0cbaeb5_147234cuda3std3__45__cpo4cendE,(_ZN40_INTERNAL_d7e2b68d_4_k_cu_c0cbaeb5_147234cuda3std6ranges3__45__cpo4swapE - _ZN40_INTERNAL_d7e2b68d_4_k_cu_c0cbaeb5_147234cuda3std3__45__cpo4cendE)
_ZN40_INTERNAL_d7e2b68d_4_k_cu_c0cbaeb5_147234cuda3std3__45__cpo4cendE:
	.zero		1
	.type		_ZN40_INTERNAL_d7e2b68d_4_k_cu_c0cbaeb5_147234cuda3std6ranges3__45__cpo4swapE,@object
	.size		_ZN40_INTERNAL_d7e2b68d_4_k_cu_c0cbaeb5_147234cuda3std6ranges3__45__cpo4swapE,(.L_10 - _ZN40_INTERNAL_d7e2b68d_4_k_cu_c0cbaeb5_147234cuda3std6ranges3__45__cpo4swapE)
_ZN40_INTERNAL_d7e2b68d_4_k_cu_c0cbaeb5_147234cuda3std6ranges3__45__cpo4swapE:
	.zero		1
.L_10:


//--------------------- .nv.constant0._ZN7cutlass13device_kernelINS_4gemm6kernel13GemmUniversalIN4cute5tupleIJiiiiEEENS1_10collective13CollectiveMmaINS1_35MainloopSm100TmaUmmaWarpSpecializedILi24ELi2ELi4ENS5_IJNS4_1CILi1EEESB_SB_EEEEENS5_IJNSA_ILi128EEESE_NSA_ILi16EEEEEENS_6half_tENS5_IJlSB_lEEESH_SI_NS4_8TiledMMAINS4_8MMA_AtomIJNS4_20SM100_MMA_F16BF16_SSISH_SH_fLi128ELi128ELNS4_4UMMA5MajorE0ELSN_0ELNSM_7ScaleInE0ELSO_0EEEEEENS4_6LayoutISC_NS5_IJNSA_ILi0EEESS_SS_EEEEENS5_IJNS4_10UnderscoreESV_SV_EEEEENS4_13SM90_TMA_LOADENS4_14ComposedLayoutINS4_7SwizzleILi1ELi4ELi3EEENS4_18smem_ptr_flag_bitsILi16EEENSR_INS5_IJNSA_ILi8EEESF_EEENS5_IJSF_SB_EEEEEEEvNS4_8identityESY_S18_vS19_EENS_8epilogue10collective18CollectiveEpilogueINS1B_23Sm100TmaWarpSpecializedILi4ELi2ELi32ELb1ELb0EEEJSG_NS5_IJNSR_ISE_SB_EENSR_INSA_ILi32EEESB_EEEEESH_SI_SH_SI_NS1B_6fusion15FusionCallbacksIS1F_NS1K_17LinearCombinationISH_fSH_fLNS_15FloatRoundStyleE2EEESG_S1J_JEEENS4_5SM1004TMEM4LOAD26SM100_TMEM_LOAD_32dp32b32xESY_NSZ_INS10_ILi2ELi4ELi3EEES13_NSR_INS5_IJS14_S1H_EEENS5_IJS1H_SB_EEEEEEENS4_39AutoVectorizingCopyWithAssumedAlignmentILi128EEENS4_14SM90_TMA_STOREES1Y_S20_S20_EEEvvEEEEvNT_6ParamsE --------------------------
	.section	.nv.constant0._ZN7cutlass13device_kernelINS_4gemm6kernel13GemmUniversalIN4cute5tupleIJiiiiEEENS1_10collective13CollectiveMmaINS1_35MainloopSm100TmaUmmaWarpSpecializedILi24ELi2ELi4ENS5_IJNS4_1CILi1EEESB_SB_EEEEENS5_IJNSA_ILi128EEESE_NSA_ILi16EEEEEENS_6half_tENS5_IJlSB_lEEESH_SI_NS4_8TiledMMAINS4_8MMA_AtomIJNS4_20SM100_MMA_F16BF16_SSISH_SH_fLi128ELi128ELNS4_4UMMA5MajorE0ELSN_0ELNSM_7ScaleInE0ELSO_0EEEEEENS4_6LayoutISC_NS5_IJNSA_ILi0EEESS_SS_EEEEENS5_IJNS4_10UnderscoreESV_SV_EEEEENS4_13SM90_TMA_LOADENS4_14ComposedLayoutINS4_7SwizzleILi1ELi4ELi3EEENS4_18smem_ptr_flag_bitsILi16EEENSR_INS5_IJNSA_ILi8EEESF_EEENS5_IJSF_SB_EEEEEEEvNS4_8identityESY_S18_vS19_EENS_8epilogue10collective18CollectiveEpilogueINS1B_23Sm100TmaWarpSpecializedILi4ELi2ELi32ELb1ELb0EEEJSG_NS5_IJNSR_ISE_SB_EENSR_INSA_ILi32EEESB_EEEEESH_SI_SH_SI_NS1B_6fusion15FusionCallbacksIS1F_NS1K_17LinearCombinationISH_fSH_fLNS_15FloatRoundStyleE2EEESG_S1J_JEEENS4_5SM1004TMEM4LOAD26SM100_TMEM_LOAD_32dp32b32xESY_NSZ_INS10_ILi2ELi4ELi3EEES13_NSR_INS5_IJS14_S1H_EEENS5_IJS1H_SB_EEEEEEENS4_39AutoVectorizingCopyWithAssumedAlignmentILi128EEENS4_14SM90_TMA_STOREES1Y_S20_S20_EEEvvEEEEvNT_6ParamsE,"a",@progbits
	.sectionflags	@""
	.align	4
.nv.constant0._ZN7cutlass13device_kernelINS_4gemm6kernel13GemmUniversalIN4cute5tupleIJiiiiEEENS1_10collective13CollectiveMmaINS1_35MainloopSm100TmaUmmaWarpSpecializedILi24ELi2ELi4ENS5_IJNS4_1CILi1EEESB_SB_EEEEENS5_IJNSA_ILi128EEESE_NSA_ILi16EEEEEENS_6half_tENS5_IJlSB_lEEESH_SI_NS4_8TiledMMAINS4_8MMA_AtomIJNS4_20SM100_MMA_F16BF16_SSISH_SH_fLi128ELi128ELNS4_4UMMA5MajorE0ELSN_0ELNSM_7ScaleInE0ELSO_0EEEEEENS4_6LayoutISC_NS5_IJNSA_ILi0EEESS_SS_EEEEENS5_IJNS4_10UnderscoreESV_SV_EEEEENS4_13SM90_TMA_LOADENS4_14ComposedLayoutINS4_7SwizzleILi1ELi4ELi3EEENS4_18smem_ptr_flag_bitsILi16EEENSR_INS5_IJNSA_ILi8EEESF_EEENS5_IJSF_SB_EEEEEEEvNS4_8identityESY_S18_vS19_EENS_8epilogue10collective18CollectiveEpilogueINS1B_23Sm100TmaWarpSpecializedILi4ELi2ELi32ELb1ELb0EEEJSG_NS5_IJNSR_ISE_SB_EENSR_INSA_ILi32EEESB_EEEEESH_SI_SH_SI_NS1B_6fusion15FusionCallbacksIS1F_NS1K_17LinearCombinationISH_fSH_fLNS_15FloatRoundStyleE2EEESG_S1J_JEEENS4_5SM1004TMEM4LOAD26SM100_TMEM_LOAD_32dp32b32xESY_NSZ_INS10_ILi2ELi4ELi3EEES13_NSR_INS5_IJS14_S1H_EEENS5_IJS1H_SB_EEEEEEENS4_39AutoVectorizingCopyWithAssumedAlignmentILi128EEENS4_14SM90_TMA_STOREES1Y_S20_S20_EEEvvEEEEvNT_6ParamsE:
	.zero		2944


//--------------------- SYMBOLS --------------------------

	.type		.nv.reservedSmem.offset0,@object
	.size		.nv.reservedSmem.offset0,0x4
	.type		.nv.reservedSmem.cap,@object
	.size		.nv.reservedSmem.cap,0x4
	.type		__assertfail,@function
